//
// Generated by NVIDIA NVVM Compiler
//
// Compiler Build ID: CL-36424714
// Cuda compilation tools, release 13.0, V13.0.88
// Based on NVVM 20.0.0
//

.version 9.0
.target sm_100
.address_size 64

	// .globl	sort_values
.extern .shared .align 16 .b8 s_coeffs[];
.extern .shared .align 16 .b8 s_level[];

.visible .entry sort_values(
	.param .u64 .ptr .align 1 sort_values_param_0,
	.param .u64 .ptr .align 1 sort_values_param_1,
	.param .u32 sort_values_param_2
)
{
	.reg .pred 	%p<3>;
	.reg .b32 	%r<15>;
	.reg .b64 	%rd<13>;

	ld.param.u64 	%rd3, [sort_values_param_0];
	ld.param.u64 	%rd4, [sort_values_param_1];
	ld.param.u32 	%r2, [sort_values_param_2];
	cvta.to.global.u64 	%rd1, %rd4;
	cvta.to.global.u64 	%rd2, %rd3;
	mov.u32 	%r3, %ctaid.x;
	mov.u32 	%r4, %ntid.x;
	mov.u32 	%r5, %tid.x;
	mad.lo.s32 	%r1, %r3, %r4, %r5;
	setp.ge.s32 	%p1, %r1, %r2;
	@%p1 bra 	$L__BB0_4;
	shr.s32 	%r6, %r2, 1;
	setp.ge.s32 	%p2, %r1, %r6;
	@%p2 bra 	$L__BB0_3;
	shl.b32 	%r13, %r1, 1;
	mul.wide.s32 	%rd9, %r13, 4;
	add.s64 	%rd10, %rd2, %rd9;
	ld.global.u32 	%r14, [%rd10];
	mul.wide.s32 	%rd11, %r1, 4;
	add.s64 	%rd12, %rd1, %rd11;
	st.global.u32 	[%rd12], %r14;
	bra.uni 	$L__BB0_4;
$L__BB0_3:
	shl.b32 	%r7, %r1, 1;
	sub.s32 	%r8, %r2, %r7;
	and.b32  	%r9, %r8, -2;
	add.s32 	%r10, %r2, %r9;
	add.s32 	%r11, %r10, -1;
	mul.wide.s32 	%rd5, %r11, 4;
	add.s64 	%rd6, %rd2, %rd5;
	ld.global.u32 	%r12, [%rd6];
	mul.wide.s32 	%rd7, %r1, 4;
	add.s64 	%rd8, %rd1, %rd7;
	st.global.u32 	[%rd8], %r12;
$L__BB0_4:
	ret;

}
	// .globl	put_one
.visible .entry put_one(
	.param .u64 .ptr .align 1 put_one_param_0,
	.param .u32 put_one_param_1
)
{
	.reg .b32 	%r<3>;
	.reg .b64 	%rd<5>;

	ld.param.u64 	%rd1, [put_one_param_0];
	ld.param.u32 	%r1, [put_one_param_1];
	cvta.to.global.u64 	%rd2, %rd1;
	mul.wide.s32 	%rd3, %r1, 4;
	add.s64 	%rd4, %rd2, %rd3;
	mov.b32 	%r2, 1;
	st.global.u32 	[%rd4], %r2;
	ret;

}
	// .globl	precompute_twiddles
.visible .entry precompute_twiddles(
	.param .u64 .ptr .align 1 precompute_twiddles_param_0,
	.param .align 4 .b8 precompute_twiddles_param_1[8],
	.param .align 4 .b8 precompute_twiddles_param_2[8],
	.param .u32 precompute_twiddles_param_3,
	.param .u32 precompute_twiddles_param_4,
	.param .u32 precompute_twiddles_param_5
)
{
	.reg .pred 	%p<6>;
	.reg .b32 	%r<41>;
	.reg .b64 	%rd<87>;

	ld.param.u32 	%r35, [precompute_twiddles_param_2+4];
	ld.param.u32 	%r36, [precompute_twiddles_param_2];
	ld.param.u64 	%rd5, [precompute_twiddles_param_0];
	ld.param.u32 	%r1, [precompute_twiddles_param_1];
	ld.param.u32 	%r2, [precompute_twiddles_param_1+4];
	ld.param.u32 	%r21, [precompute_twiddles_param_3];
	ld.param.u32 	%r23, [precompute_twiddles_param_4];
	ld.param.u32 	%r22, [precompute_twiddles_param_5];
	mov.u32 	%r24, %ctaid.x;
	mov.u32 	%r25, %ntid.x;
	mov.u32 	%r26, %tid.x;
	mad.lo.s32 	%r3, %r24, %r25, %r26;
	shr.s32 	%r27, %r23, 1;
	setp.ge.s32 	%p1, %r3, %r27;
	@%p1 bra 	$L__BB2_8;
	brev.b32 	%r28, %r3;
	sub.s32 	%r29, 33, %r22;
	shr.u32 	%r34, %r28, %r29;
	setp.lt.s32 	%p2, %r34, 1;
	mov.b64 	%rd86, 0;
	mov.b64 	%rd85, 1;
	@%p2 bra 	$L__BB2_7;
	mov.b32 	%r39, 1;
	mov.b32 	%r40, 0;
$L__BB2_3:
	and.b32  	%r32, %r34, 1;
	setp.eq.b32 	%p3, %r32, 1;
	not.pred 	%p4, %p3;
	@%p4 bra 	$L__BB2_5;
	mul.wide.u32 	%rd8, %r36, %r39;
	shr.u64 	%rd9, %rd8, 31;
	add.s64 	%rd10, %rd9, %rd8;
	shr.u64 	%rd11, %rd10, 31;
	add.s64 	%rd12, %rd11, %rd8;
	and.b64  	%rd13, %rd12, 2147483647;
	mul.wide.u32 	%rd14, %r35, %r40;
	shr.u64 	%rd15, %rd14, 31;
	add.s64 	%rd16, %rd15, %rd14;
	shr.u64 	%rd17, %rd16, 31;
	add.s64 	%rd18, %rd17, %rd14;
	not.b64 	%rd19, %rd18;
	and.b64  	%rd20, %rd19, 2147483647;
	add.s64 	%rd21, %rd20, %rd13;
	add.s64 	%rd22, %rd21, -2147483647;
	min.u64 	%rd23, %rd21, %rd22;
	cvt.u32.u64 	%r12, %rd23;
	mul.wide.u32 	%rd24, %r36, %r40;
	shr.u64 	%rd25, %rd24, 31;
	add.s64 	%rd26, %rd25, %rd24;
	shr.u64 	%rd27, %rd26, 31;
	add.s64 	%rd28, %rd27, %rd24;
	and.b64  	%rd29, %rd28, 2147483647;
	mul.wide.u32 	%rd30, %r35, %r39;
	shr.u64 	%rd31, %rd30, 31;
	add.s64 	%rd32, %rd31, %rd30;
	shr.u64 	%rd33, %rd32, 31;
	add.s64 	%rd34, %rd33, %rd30;
	and.b64  	%rd35, %rd34, 2147483647;
	add.s64 	%rd36, %rd35, %rd29;
	add.s64 	%rd37, %rd36, -2147483647;
	min.u64 	%rd38, %rd36, %rd37;
	cvt.u32.u64 	%r40, %rd38;
	mov.u32 	%r39, %r12;
$L__BB2_5:
	mul.wide.u32 	%rd39, %r36, %r36;
	shr.u64 	%rd40, %rd39, 31;
	add.s64 	%rd41, %rd40, %rd39;
	shr.u64 	%rd42, %rd41, 31;
	add.s64 	%rd43, %rd42, %rd39;
	and.b64  	%rd44, %rd43, 2147483647;
	mul.wide.u32 	%rd45, %r35, %r35;
	shr.u64 	%rd46, %rd45, 31;
	add.s64 	%rd47, %rd46, %rd45;
	shr.u64 	%rd48, %rd47, 31;
	add.s64 	%rd49, %rd48, %rd45;
	not.b64 	%rd50, %rd49;
	and.b64  	%rd51, %rd50, 2147483647;
	add.s64 	%rd52, %rd51, %rd44;
	add.s64 	%rd53, %rd52, -2147483647;
	min.u64 	%rd54, %rd52, %rd53;
	cvt.u32.u64 	%r16, %rd54;
	mul.wide.u32 	%rd55, %r35, %r36;
	shr.u64 	%rd56, %rd55, 31;
	add.s64 	%rd57, %rd56, %rd55;
	shr.u64 	%rd58, %rd57, 31;
	add.s64 	%rd59, %rd58, %rd55;
	shl.b64 	%rd60, %rd59, 1;
	and.b64  	%rd61, %rd60, 4294967294;
	add.s64 	%rd62, %rd61, -2147483647;
	min.u64 	%rd63, %rd61, %rd62;
	cvt.u32.u64 	%r35, %rd63;
	shr.u32 	%r18, %r34, 1;
	setp.gt.u32 	%p5, %r34, 1;
	mov.u32 	%r34, %r18;
	mov.u32 	%r36, %r16;
	@%p5 bra 	$L__BB2_3;
	cvt.u64.u32 	%rd85, %r39;
	cvt.u64.u32 	%rd86, %r40;
$L__BB2_7:
	cvt.u64.u32 	%rd64, %r1;
	mul.lo.s64 	%rd65, %rd85, %rd64;
	shr.u64 	%rd66, %rd65, 31;
	add.s64 	%rd67, %rd66, %rd65;
	shr.u64 	%rd68, %rd67, 31;
	add.s64 	%rd69, %rd68, %rd65;
	and.b64  	%rd70, %rd69, 2147483647;
	cvt.u64.u32 	%rd71, %r2;
	mul.lo.s64 	%rd72, %rd86, %rd71;
	shr.u64 	%rd73, %rd72, 31;
	add.s64 	%rd74, %rd73, %rd72;
	shr.u64 	%rd75, %rd74, 31;
	add.s64 	%rd76, %rd75, %rd72;
	not.b64 	%rd77, %rd76;
	and.b64  	%rd78, %rd77, 2147483647;
	add.s64 	%rd79, %rd78, %rd70;
	add.s64 	%rd80, %rd79, -2147483647;
	min.u64 	%rd81, %rd79, %rd80;
	add.s32 	%r33, %r21, %r3;
	cvta.to.global.u64 	%rd82, %rd5;
	mul.wide.s32 	%rd83, %r33, 4;
	add.s64 	%rd84, %rd82, %rd83;
	st.global.u32 	[%rd84], %rd81;
$L__BB2_8:
	ret;

}
	// .globl	ifft_circle_part
.visible .entry ifft_circle_part(
	.param .u64 .ptr .align 1 ifft_circle_part_param_0,
	.param .u64 .ptr .align 1 ifft_circle_part_param_1,
	.param .u32 ifft_circle_part_param_2
)
{
	.reg .pred 	%p<5>;
	.reg .b32 	%r<30>;
	.reg .b64 	%rd<30>;

	ld.param.u64 	%rd3, [ifft_circle_part_param_0];
	ld.param.u64 	%rd4, [ifft_circle_part_param_1];
	ld.param.u32 	%r10, [ifft_circle_part_param_2];
	cvta.to.global.u64 	%rd1, %rd4;
	mov.u32 	%r11, %ctaid.x;
	mov.u32 	%r12, %ntid.x;
	mov.u32 	%r13, %tid.x;
	mad.lo.s32 	%r1, %r11, %r12, %r13;
	shr.s32 	%r14, %r10, 1;
	setp.ge.s32 	%p1, %r1, %r14;
	@%p1 bra 	$L__BB3_9;
	cvta.to.global.u64 	%rd5, %rd3;
	shl.b32 	%r15, %r1, 1;
	mul.wide.s32 	%rd6, %r15, 4;
	add.s64 	%rd2, %rd5, %rd6;
	ld.global.u32 	%r2, [%rd2];
	ld.global.u32 	%r3, [%rd2+4];
	shr.s32 	%r4, %r1, 2;
	and.b32  	%r16, %r1, 3;
	setp.ne.s32 	%p2, %r16, 0;
	@%p2 bra 	$L__BB3_3;
	shl.b32 	%r23, %r4, 1;
	mul.wide.s32 	%rd13, %r23, 4;
	add.s64 	%rd14, %rd1, %rd13;
	ld.global.u32 	%r29, [%rd14+4];
	bra.uni 	$L__BB3_8;
$L__BB3_3:
	and.b32  	%r17, %r1, -2147483645;
	setp.eq.s32 	%p3, %r17, 2;
	@%p3 bra 	$L__BB3_6;
	setp.ne.s32 	%p4, %r17, 1;
	@%p4 bra 	$L__BB3_7;
	shl.b32 	%r20, %r4, 1;
	mul.wide.u32 	%rd9, %r20, 4;
	add.s64 	%rd10, %rd1, %rd9;
	ld.global.u32 	%r21, [%rd10+4];
	xor.b32  	%r29, %r21, 2147483647;
	bra.uni 	$L__BB3_8;
$L__BB3_6:
	shl.b32 	%r18, %r4, 1;
	mul.wide.u32 	%rd7, %r18, 4;
	add.s64 	%rd8, %rd1, %rd7;
	ld.global.u32 	%r19, [%rd8];
	xor.b32  	%r29, %r19, 2147483647;
	bra.uni 	$L__BB3_8;
$L__BB3_7:
	shl.b32 	%r22, %r4, 1;
	mul.wide.s32 	%rd11, %r22, 4;
	add.s64 	%rd12, %rd1, %rd11;
	ld.global.u32 	%r29, [%rd12];
$L__BB3_8:
	cvt.u64.u32 	%rd15, %r2;
	cvt.u64.u32 	%rd16, %r3;
	add.s64 	%rd17, %rd16, %rd15;
	add.s64 	%rd18, %rd17, -2147483647;
	min.u64 	%rd19, %rd17, %rd18;
	st.global.u32 	[%rd2], %rd19;
	xor.b32  	%r24, %r3, 2147483647;
	cvt.u64.u32 	%rd20, %r24;
	add.s64 	%rd21, %rd20, %rd15;
	add.s64 	%rd22, %rd21, -2147483647;
	min.u64 	%rd23, %rd21, %rd22;
	and.b64  	%rd24, %rd23, 4294967295;
	cvt.u64.u32 	%rd25, %r29;
	mul.lo.s64 	%rd26, %rd24, %rd25;
	shr.u64 	%rd27, %rd26, 31;
	add.s64 	%rd28, %rd27, %rd26;
	shr.u64 	%rd29, %rd28, 31;
	cvt.u32.u64 	%r25, %rd29;
	cvt.u32.u64 	%r26, %rd26;
	add.s32 	%r27, %r25, %r26;
	and.b32  	%r28, %r27, 2147483647;
	st.global.u32 	[%rd2+4], %r28;
$L__BB3_9:
	ret;

}
	// .globl	ifft_line_part
.visible .entry ifft_line_part(
	.param .u64 .ptr .align 1 ifft_line_part_param_0,
	.param .u64 .ptr .align 1 ifft_line_part_param_1,
	.param .u32 ifft_line_part_param_2,
	.param .u32 ifft_line_part_param_3,
	.param .u32 ifft_line_part_param_4,
	.param .u32 ifft_line_part_param_5
)
{
	.reg .pred 	%p<2>;
	.reg .b32 	%r<24>;
	.reg .b64 	%rd<26>;

	ld.param.u64 	%rd1, [ifft_line_part_param_0];
	ld.param.u64 	%rd2, [ifft_line_part_param_1];
	ld.param.u32 	%r4, [ifft_line_part_param_2];
	ld.param.u32 	%r2, [ifft_line_part_param_4];
	ld.param.u32 	%r3, [ifft_line_part_param_5];
	mov.u32 	%r5, %ctaid.x;
	mov.u32 	%r6, %ntid.x;
	mov.u32 	%r7, %tid.x;
	mad.lo.s32 	%r1, %r5, %r6, %r7;
	shr.s32 	%r8, %r4, 1;
	setp.ge.s32 	%p1, %r1, %r8;
	@%p1 bra 	$L__BB4_2;
	cvta.to.global.u64 	%rd3, %rd1;
	cvta.to.global.u64 	%rd4, %rd2;
	mov.b32 	%r9, 1;
	shl.b32 	%r10, %r9, %r3;
	shr.s32 	%r11, %r1, %r3;
	add.s32 	%r12, %r10, -1;
	and.b32  	%r13, %r12, %r1;
	add.s32 	%r14, %r3, 1;
	shl.b32 	%r15, %r11, %r14;
	add.s32 	%r16, %r13, %r15;
	mul.wide.s32 	%rd5, %r16, 4;
	add.s64 	%rd6, %rd3, %rd5;
	ld.global.u32 	%rd7, [%rd6];
	mul.wide.s32 	%rd8, %r10, 4;
	add.s64 	%rd9, %rd6, %rd8;
	ld.global.u32 	%r17, [%rd9];
	add.s32 	%r18, %r11, %r2;
	mul.wide.s32 	%rd10, %r18, 4;
	add.s64 	%rd11, %rd4, %rd10;
	ld.global.u32 	%rd12, [%rd11];
	cvt.u64.u32 	%rd13, %r17;
	add.s64 	%rd14, %rd13, %rd7;
	add.s64 	%rd15, %rd14, -2147483647;
	min.u64 	%rd16, %rd14, %rd15;
	st.global.u32 	[%rd6], %rd16;
	xor.b32  	%r19, %r17, 2147483647;
	cvt.u64.u32 	%rd17, %r19;
	add.s64 	%rd18, %rd17, %rd7;
	add.s64 	%rd19, %rd18, -2147483647;
	min.u64 	%rd20, %rd18, %rd19;
	and.b64  	%rd21, %rd20, 4294967295;
	mul.lo.s64 	%rd22, %rd21, %rd12;
	shr.u64 	%rd23, %rd22, 31;
	add.s64 	%rd24, %rd23, %rd22;
	shr.u64 	%rd25, %rd24, 31;
	cvt.u32.u64 	%r20, %rd25;
	cvt.u32.u64 	%r21, %rd22;
	add.s32 	%r22, %r20, %r21;
	and.b32  	%r23, %r22, 2147483647;
	st.global.u32 	[%rd9], %r23;
$L__BB4_2:
	ret;

}
	// .globl	rfft_circle_part
.visible .entry rfft_circle_part(
	.param .u64 .ptr .align 1 rfft_circle_part_param_0,
	.param .u64 .ptr .align 1 rfft_circle_part_param_1,
	.param .u32 rfft_circle_part_param_2
)
{
	.reg .pred 	%p<5>;
	.reg .b32 	%r<25>;
	.reg .b64 	%rd<29>;

	ld.param.u64 	%rd3, [rfft_circle_part_param_0];
	ld.param.u64 	%rd4, [rfft_circle_part_param_1];
	ld.param.u32 	%r10, [rfft_circle_part_param_2];
	cvta.to.global.u64 	%rd1, %rd4;
	mov.u32 	%r11, %ctaid.x;
	mov.u32 	%r12, %ntid.x;
	mov.u32 	%r13, %tid.x;
	mad.lo.s32 	%r1, %r11, %r12, %r13;
	shr.s32 	%r14, %r10, 1;
	setp.ge.s32 	%p1, %r1, %r14;
	@%p1 bra 	$L__BB5_9;
	cvta.to.global.u64 	%rd5, %rd3;
	shl.b32 	%r15, %r1, 1;
	mul.wide.s32 	%rd6, %r15, 4;
	add.s64 	%rd2, %rd5, %rd6;
	ld.global.u32 	%r2, [%rd2];
	ld.global.u32 	%r3, [%rd2+4];
	shr.s32 	%r4, %r1, 2;
	and.b32  	%r16, %r1, 3;
	setp.ne.s32 	%p2, %r16, 0;
	@%p2 bra 	$L__BB5_3;
	shl.b32 	%r23, %r4, 1;
	mul.wide.s32 	%rd13, %r23, 4;
	add.s64 	%rd14, %rd1, %rd13;
	ld.global.u32 	%r24, [%rd14+4];
	bra.uni 	$L__BB5_8;
$L__BB5_3:
	and.b32  	%r17, %r1, -2147483645;
	setp.eq.s32 	%p3, %r17, 2;
	@%p3 bra 	$L__BB5_6;
	setp.ne.s32 	%p4, %r17, 1;
	@%p4 bra 	$L__BB5_7;
	shl.b32 	%r20, %r4, 1;
	mul.wide.u32 	%rd9, %r20, 4;
	add.s64 	%rd10, %rd1, %rd9;
	ld.global.u32 	%r21, [%rd10+4];
	xor.b32  	%r24, %r21, 2147483647;
	bra.uni 	$L__BB5_8;
$L__BB5_6:
	shl.b32 	%r18, %r4, 1;
	mul.wide.u32 	%rd7, %r18, 4;
	add.s64 	%rd8, %rd1, %rd7;
	ld.global.u32 	%r19, [%rd8];
	xor.b32  	%r24, %r19, 2147483647;
	bra.uni 	$L__BB5_8;
$L__BB5_7:
	shl.b32 	%r22, %r4, 1;
	mul.wide.s32 	%rd11, %r22, 4;
	add.s64 	%rd12, %rd1, %rd11;
	ld.global.u32 	%r24, [%rd12];
$L__BB5_8:
	cvt.u64.u32 	%rd15, %r2;
	mul.wide.u32 	%rd16, %r24, %r3;
	shr.u64 	%rd17, %rd16, 31;
	add.s64 	%rd18, %rd17, %rd16;
	shr.u64 	%rd19, %rd18, 31;
	add.s64 	%rd20, %rd19, %rd16;
	and.b64  	%rd21, %rd20, 2147483647;
	add.s64 	%rd22, %rd21, %rd15;
	add.s64 	%rd23, %rd22, -2147483647;
	min.u64 	%rd24, %rd22, %rd23;
	st.global.u32 	[%rd2], %rd24;
	xor.b64  	%rd25, %rd21, 2147483647;
	add.s64 	%rd26, %rd25, %rd15;
	add.s64 	%rd27, %rd26, -2147483647;
	min.u64 	%rd28, %rd26, %rd27;
	st.global.u32 	[%rd2+4], %rd28;
$L__BB5_9:
	ret;

}
	// .globl	rfft_line_part
.visible .entry rfft_line_part(
	.param .u64 .ptr .align 1 rfft_line_part_param_0,
	.param .u64 .ptr .align 1 rfft_line_part_param_1,
	.param .u32 rfft_line_part_param_2,
	.param .u32 rfft_line_part_param_3,
	.param .u32 rfft_line_part_param_4,
	.param .u32 rfft_line_part_param_5
)
{
	.reg .pred 	%p<2>;
	.reg .b32 	%r<20>;
	.reg .b64 	%rd<25>;

	ld.param.u64 	%rd1, [rfft_line_part_param_0];
	ld.param.u64 	%rd2, [rfft_line_part_param_1];
	ld.param.u32 	%r4, [rfft_line_part_param_2];
	ld.param.u32 	%r2, [rfft_line_part_param_4];
	ld.param.u32 	%r3, [rfft_line_part_param_5];
	mov.u32 	%r5, %ctaid.x;
	mov.u32 	%r6, %ntid.x;
	mov.u32 	%r7, %tid.x;
	mad.lo.s32 	%r1, %r5, %r6, %r7;
	shr.s32 	%r8, %r4, 1;
	setp.ge.s32 	%p1, %r1, %r8;
	@%p1 bra 	$L__BB6_2;
	cvta.to.global.u64 	%rd3, %rd1;
	cvta.to.global.u64 	%rd4, %rd2;
	mov.b32 	%r9, 1;
	shl.b32 	%r10, %r9, %r3;
	div.s32 	%r11, %r1, %r10;
	mul.lo.s32 	%r12, %r11, %r10;
	sub.s32 	%r13, %r1, %r12;
	add.s32 	%r14, %r3, 1;
	shl.b32 	%r15, %r11, %r14;
	add.s32 	%r16, %r15, %r13;
	mul.wide.s32 	%rd5, %r16, 4;
	add.s64 	%rd6, %rd3, %rd5;
	ld.global.u32 	%rd7, [%rd6];
	mul.wide.s32 	%rd8, %r10, 4;
	add.s64 	%rd9, %rd6, %rd8;
	ld.global.u32 	%r17, [%rd9];
	add.s32 	%r18, %r11, %r2;
	mul.wide.s32 	%rd10, %r18, 4;
	add.s64 	%rd11, %rd4, %rd10;
	ld.global.u32 	%r19, [%rd11];
	mul.wide.u32 	%rd12, %r19, %r17;
	shr.u64 	%rd13, %rd12, 31;
	add.s64 	%rd14, %rd13, %rd12;
	shr.u64 	%rd15, %rd14, 31;
	add.s64 	%rd16, %rd15, %rd12;
	and.b64  	%rd17, %rd16, 2147483647;
	add.s64 	%rd18, %rd17, %rd7;
	add.s64 	%rd19, %rd18, -2147483647;
	min.u64 	%rd20, %rd18, %rd19;
	st.global.u32 	[%rd6], %rd20;
	xor.b64  	%rd21, %rd17, 2147483647;
	add.s64 	%rd22, %rd21, %rd7;
	add.s64 	%rd23, %rd22, -2147483647;
	min.u64 	%rd24, %rd22, %rd23;
	st.global.u32 	[%rd9], %rd24;
$L__BB6_2:
	ret;

}
	// .globl	rescale
.visible .entry rescale(
	.param .u64 .ptr .align 1 rescale_param_0,
	.param .u32 rescale_param_1,
	.param .u32 rescale_param_2
)
{
	.reg .pred 	%p<2>;
	.reg .b32 	%r<12>;
	.reg .b64 	%rd<9>;

	ld.param.u64 	%rd1, [rescale_param_0];
	ld.param.u32 	%r3, [rescale_param_1];
	ld.param.u32 	%r2, [rescale_param_2];
	mov.u32 	%r4, %ctaid.x;
	mov.u32 	%r5, %ntid.x;
	mov.u32 	%r6, %tid.x;
	mad.lo.s32 	%r1, %r4, %r5, %r6;
	setp.ge.s32 	%p1, %r1, %r3;
	@%p1 bra 	$L__BB7_2;
	cvta.to.global.u64 	%rd2, %rd1;
	mul.wide.s32 	%rd3, %r1, 4;
	add.s64 	%rd4, %rd2, %rd3;
	ld.global.u32 	%r7, [%rd4];
	mul.wide.u32 	%rd5, %r7, %r2;
	shr.u64 	%rd6, %rd5, 31;
	add.s64 	%rd7, %rd6, %rd5;
	shr.u64 	%rd8, %rd7, 31;
	cvt.u32.u64 	%r8, %rd8;
	cvt.u32.u64 	%r9, %rd5;
	add.s32 	%r10, %r8, %r9;
	and.b32  	%r11, %r10, 2147483647;
	st.global.u32 	[%rd4], %r11;
$L__BB7_2:
	ret;

}
	// .globl	eval_at_point_first_pass
.visible .entry eval_at_point_first_pass(
	.param .u64 .ptr .align 1 eval_at_point_first_pass_param_0,
	.param .u64 .ptr .align 1 eval_at_point_first_pass_param_1,
	.param .u64 .ptr .align 1 eval_at_point_first_pass_param_2,
	.param .u32 eval_at_point_first_pass_param_3,
	.param .u32 eval_at_point_first_pass_param_4,
	.param .align 4 .b8 eval_at_point_first_pass_param_5[16],
	.param .u32 eval_at_point_first_pass_param_6
)
{
	.reg .pred 	%p<6>;
	.reg .b32 	%r<77>;
	.reg .b64 	%rd<231>;

	ld.param.u64 	%rd3, [eval_at_point_first_pass_param_0];
	ld.param.u64 	%rd4, [eval_at_point_first_pass_param_2];
	ld.param.u32 	%r14, [eval_at_point_first_pass_param_3];
	ld.param.u32 	%r12, [eval_at_point_first_pass_param_4];
	cvta.to.global.u64 	%rd1, %rd4;
	cvta.to.global.u64 	%rd5, %rd3;
	mov.u32 	%r1, %tid.x;
	min.s32 	%r2, %r14, 512;
	mov.u32 	%r3, %ctaid.x;
	mov.u32 	%r15, %ntid.x;
	mul.lo.s32 	%r16, %r3, %r15;
	shl.b32 	%r17, %r16, 1;
	add.s32 	%r18, %r17, %r1;
	mul.wide.u32 	%rd6, %r18, 4;
	add.s64 	%rd7, %rd5, %rd6;
	ld.global.u32 	%r19, [%rd7];
	shl.b32 	%r20, %r1, 2;
	mov.u32 	%r21, s_coeffs;
	add.s32 	%r4, %r21, %r20;
	st.shared.u32 	[%r4], %r19;
	add.s32 	%r22, %r18, %r15;
	mul.wide.u32 	%rd8, %r22, 4;
	add.s64 	%rd9, %rd5, %rd8;
	ld.global.u32 	%r23, [%rd9];
	shl.b32 	%r24, %r15, 2;
	add.s32 	%r25, %r4, %r24;
	st.shared.u32 	[%r25], %r23;
	bar.sync 	0;
	shr.s32 	%r26, %r2, 1;
	setp.ge.s32 	%p1, %r1, %r26;
	shl.b32 	%r27, %r1, 4;
	mov.u32 	%r28, s_level;
	add.s32 	%r5, %r28, %r27;
	@%p1 bra 	$L__BB8_2;
	add.s32 	%r30, %r4, %r20;
	ld.shared.v2.u32 	{%r31, %r32}, [%r30];
	mul.wide.s32 	%rd10, %r12, 16;
	add.s64 	%rd11, %rd1, %rd10;
	ld.global.u32 	%r33, [%rd11+-16];
	ld.global.u32 	%r34, [%rd11+-12];
	ld.global.u32 	%r35, [%rd11+-8];
	ld.global.u32 	%r36, [%rd11+-4];
	bar.sync 	0;
	mul.wide.u32 	%rd12, %r33, %r32;
	shr.u64 	%rd13, %rd12, 31;
	add.s64 	%rd14, %rd13, %rd12;
	shr.u64 	%rd15, %rd14, 31;
	add.s64 	%rd16, %rd15, %rd12;
	and.b64  	%rd17, %rd16, 2147483647;
	cvt.u64.u32 	%rd18, %r31;
	add.s64 	%rd19, %rd17, %rd18;
	add.s64 	%rd20, %rd19, -2147483647;
	min.u64 	%rd21, %rd19, %rd20;
	cvt.u32.u64 	%r37, %rd21;
	mul.wide.u32 	%rd22, %r34, %r32;
	shr.u64 	%rd23, %rd22, 31;
	add.s64 	%rd24, %rd23, %rd22;
	shr.u64 	%rd25, %rd24, 31;
	cvt.u32.u64 	%r38, %rd25;
	cvt.u32.u64 	%r39, %rd22;
	add.s32 	%r40, %r38, %r39;
	and.b32  	%r41, %r40, 2147483647;
	mul.wide.u32 	%rd26, %r35, %r32;
	shr.u64 	%rd27, %rd26, 31;
	add.s64 	%rd28, %rd27, %rd26;
	shr.u64 	%rd29, %rd28, 31;
	cvt.u32.u64 	%r42, %rd29;
	cvt.u32.u64 	%r43, %rd26;
	add.s32 	%r44, %r42, %r43;
	and.b32  	%r45, %r44, 2147483647;
	mul.wide.u32 	%rd30, %r36, %r32;
	shr.u64 	%rd31, %rd30, 31;
	add.s64 	%rd32, %rd31, %rd30;
	shr.u64 	%rd33, %rd32, 31;
	cvt.u32.u64 	%r46, %rd33;
	cvt.u32.u64 	%r47, %rd30;
	add.s32 	%r48, %r46, %r47;
	and.b32  	%r49, %r48, 2147483647;
	st.shared.v4.u32 	[%r5], {%r37, %r41, %r45, %r49};
$L__BB8_2:
	shr.s32 	%r76, %r2, 2;
	setp.lt.s32 	%p2, %r76, 1;
	@%p2 bra 	$L__BB8_7;
	add.s32 	%r75, %r12, -2;
$L__BB8_4:
	setp.ge.s32 	%p3, %r1, %r76;
	@%p3 bra 	$L__BB8_6;
	bar.sync 	0;
	shl.b32 	%r50, %r1, 4;
	mov.u32 	%r51, s_level;
	add.s32 	%r52, %r51, %r50;
	add.s32 	%r53, %r52, %r50;
	ld.shared.v4.u32 	{%r54, %r55, %r56, %r57}, [%r53];
	ld.shared.v4.u32 	{%r58, %r59, %r60, %r61}, [%r53+16];
	bar.sync 	0;
	mul.wide.s32 	%rd34, %r75, 16;
	add.s64 	%rd35, %rd1, %rd34;
	ld.global.u32 	%r62, [%rd35];
	ld.global.u32 	%r63, [%rd35+4];
	ld.global.u32 	%r64, [%rd35+8];
	ld.global.u32 	%r65, [%rd35+12];
	cvt.u64.u32 	%rd36, %r58;
	cvt.u64.u32 	%rd37, %r62;
	mul.wide.u32 	%rd38, %r62, %r58;
	shr.u64 	%rd39, %rd38, 31;
	add.s64 	%rd40, %rd39, %rd38;
	shr.u64 	%rd41, %rd40, 31;
	add.s64 	%rd42, %rd41, %rd38;
	and.b64  	%rd43, %rd42, 2147483647;
	cvt.u64.u32 	%rd44, %r59;
	cvt.u64.u32 	%rd45, %r63;
	mul.wide.u32 	%rd46, %r63, %r59;
	shr.u64 	%rd47, %rd46, 31;
	add.s64 	%rd48, %rd47, %rd46;
	shr.u64 	%rd49, %rd48, 31;
	add.s64 	%rd50, %rd49, %rd46;
	not.b64 	%rd51, %rd50;
	and.b64  	%rd52, %rd51, 2147483647;
	add.s64 	%rd53, %rd52, %rd43;
	add.s64 	%rd54, %rd53, -2147483647;
	min.u64 	%rd55, %rd53, %rd54;
	mul.wide.u32 	%rd56, %r63, %r58;
	shr.u64 	%rd57, %rd56, 31;
	add.s64 	%rd58, %rd57, %rd56;
	shr.u64 	%rd59, %rd58, 31;
	add.s64 	%rd60, %rd59, %rd56;
	and.b64  	%rd61, %rd60, 2147483647;
	mul.wide.u32 	%rd62, %r62, %r59;
	shr.u64 	%rd63, %rd62, 31;
	add.s64 	%rd64, %rd63, %rd62;
	shr.u64 	%rd65, %rd64, 31;
	add.s64 	%rd66, %rd65, %rd62;
	and.b64  	%rd67, %rd66, 2147483647;
	add.s64 	%rd68, %rd61, %rd67;
	add.s64 	%rd69, %rd68, -2147483647;
	min.u64 	%rd70, %rd68, %rd69;
	cvt.u64.u32 	%rd71, %r60;
	cvt.u64.u32 	%rd72, %r64;
	mul.wide.u32 	%rd73, %r64, %r60;
	shr.u64 	%rd74, %rd73, 31;
	add.s64 	%rd75, %rd74, %rd73;
	shr.u64 	%rd76, %rd75, 31;
	add.s64 	%rd77, %rd76, %rd73;
	and.b64  	%rd78, %rd77, 2147483647;
	cvt.u64.u32 	%rd79, %r61;
	cvt.u64.u32 	%rd80, %r65;
	mul.wide.u32 	%rd81, %r65, %r61;
	shr.u64 	%rd82, %rd81, 31;
	add.s64 	%rd83, %rd82, %rd81;
	shr.u64 	%rd84, %rd83, 31;
	add.s64 	%rd85, %rd84, %rd81;
	not.b64 	%rd86, %rd85;
	and.b64  	%rd87, %rd86, 2147483647;
	add.s64 	%rd88, %rd87, %rd78;
	add.s64 	%rd89, %rd88, -2147483647;
	min.u64 	%rd90, %rd88, %rd89;
	mul.wide.u32 	%rd91, %r65, %r60;
	shr.u64 	%rd92, %rd91, 31;
	add.s64 	%rd93, %rd92, %rd91;
	shr.u64 	%rd94, %rd93, 31;
	add.s64 	%rd95, %rd94, %rd91;
	and.b64  	%rd96, %rd95, 2147483647;
	mul.wide.u32 	%rd97, %r64, %r61;
	shr.u64 	%rd98, %rd97, 31;
	add.s64 	%rd99, %rd98, %rd97;
	shr.u64 	%rd100, %rd99, 31;
	add.s64 	%rd101, %rd100, %rd97;
	and.b64  	%rd102, %rd101, 2147483647;
	add.s64 	%rd103, %rd96, %rd102;
	add.s64 	%rd104, %rd103, -2147483647;
	min.u64 	%rd105, %rd103, %rd104;
	add.s64 	%rd106, %rd71, %rd36;
	add.s64 	%rd107, %rd106, -2147483647;
	min.u64 	%rd108, %rd106, %rd107;
	add.s64 	%rd109, %rd79, %rd44;
	add.s64 	%rd110, %rd109, -2147483647;
	min.u64 	%rd111, %rd109, %rd110;
	add.s64 	%rd112, %rd72, %rd37;
	add.s64 	%rd113, %rd112, -2147483647;
	min.u64 	%rd114, %rd112, %rd113;
	add.s64 	%rd115, %rd80, %rd45;
	add.s64 	%rd116, %rd115, -2147483647;
	min.u64 	%rd117, %rd115, %rd116;
	and.b64  	%rd118, %rd108, 4294967295;
	and.b64  	%rd119, %rd114, 4294967295;
	mul.lo.s64 	%rd120, %rd119, %rd118;
	shr.u64 	%rd121, %rd120, 31;
	add.s64 	%rd122, %rd121, %rd120;
	shr.u64 	%rd123, %rd122, 31;
	add.s64 	%rd124, %rd123, %rd120;
	and.b64  	%rd125, %rd124, 2147483647;
	and.b64  	%rd126, %rd111, 4294967295;
	and.b64  	%rd127, %rd117, 4294967295;
	mul.lo.s64 	%rd128, %rd127, %rd126;
	shr.u64 	%rd129, %rd128, 31;
	add.s64 	%rd130, %rd129, %rd128;
	shr.u64 	%rd131, %rd130, 31;
	add.s64 	%rd132, %rd131, %rd128;
	not.b64 	%rd133, %rd132;
	and.b64  	%rd134, %rd133, 2147483647;
	add.s64 	%rd135, %rd134, %rd125;
	add.s64 	%rd136, %rd135, -2147483647;
	min.u64 	%rd137, %rd135, %rd136;
	mul.lo.s64 	%rd138, %rd127, %rd118;
	shr.u64 	%rd139, %rd138, 31;
	add.s64 	%rd140, %rd139, %rd138;
	shr.u64 	%rd141, %rd140, 31;
	add.s64 	%rd142, %rd141, %rd138;
	and.b64  	%rd143, %rd142, 2147483647;
	mul.lo.s64 	%rd144, %rd119, %rd126;
	shr.u64 	%rd145, %rd144, 31;
	add.s64 	%rd146, %rd145, %rd144;
	shr.u64 	%rd147, %rd146, 31;
	add.s64 	%rd148, %rd147, %rd144;
	and.b64  	%rd149, %rd148, 2147483647;
	add.s64 	%rd150, %rd143, %rd149;
	add.s64 	%rd151, %rd150, -2147483647;
	min.u64 	%rd152, %rd150, %rd151;
	shl.b64 	%rd153, %rd90, 1;
	shr.u64 	%rd154, %rd90, 30;
	add.s64 	%rd155, %rd153, %rd154;
	shr.u64 	%rd156, %rd155, 31;
	add.s64 	%rd157, %rd153, %rd156;
	and.b64  	%rd158, %rd157, 2147483647;
	shr.u64 	%rd159, %rd105, 31;
	add.s64 	%rd160, %rd159, %rd105;
	shr.u64 	%rd161, %rd160, 31;
	add.s64 	%rd162, %rd161, %rd105;
	not.b64 	%rd163, %rd162;
	and.b64  	%rd164, %rd163, 2147483647;
	add.s64 	%rd165, %rd158, %rd164;
	add.s64 	%rd166, %rd165, -2147483647;
	min.u64 	%rd167, %rd165, %rd166;
	shl.b64 	%rd168, %rd105, 1;
	shr.u64 	%rd169, %rd105, 30;
	add.s64 	%rd170, %rd168, %rd169;
	shr.u64 	%rd171, %rd170, 31;
	add.s64 	%rd172, %rd168, %rd171;
	and.b64  	%rd173, %rd172, 2147483647;
	shr.u64 	%rd174, %rd90, 31;
	add.s64 	%rd175, %rd174, %rd90;
	shr.u64 	%rd176, %rd175, 31;
	add.s64 	%rd177, %rd176, %rd90;
	and.b64  	%rd178, %rd177, 2147483647;
	add.s64 	%rd179, %rd178, %rd173;
	add.s64 	%rd180, %rd179, -2147483647;
	min.u64 	%rd181, %rd179, %rd180;
	add.s64 	%rd182, %rd167, %rd55;
	add.s64 	%rd183, %rd182, -2147483647;
	min.u64 	%rd184, %rd182, %rd183;
	add.s64 	%rd185, %rd181, %rd70;
	add.s64 	%rd186, %rd185, -2147483647;
	min.u64 	%rd187, %rd185, %rd186;
	add.s64 	%rd188, %rd90, %rd55;
	add.s64 	%rd189, %rd188, -2147483647;
	min.u64 	%rd190, %rd188, %rd189;
	add.s64 	%rd191, %rd105, %rd70;
	add.s64 	%rd192, %rd191, -2147483647;
	min.u64 	%rd193, %rd191, %rd192;
	sub.s64 	%rd194, 2147483647, %rd190;
	and.b64  	%rd195, %rd194, 4294967295;
	add.s64 	%rd196, %rd195, %rd137;
	add.s64 	%rd197, %rd196, -2147483647;
	min.u64 	%rd198, %rd196, %rd197;
	sub.s64 	%rd199, 2147483647, %rd193;
	and.b64  	%rd200, %rd199, 4294967295;
	add.s64 	%rd201, %rd200, %rd152;
	add.s64 	%rd202, %rd201, -2147483647;
	min.u64 	%rd203, %rd201, %rd202;
	cvt.u64.u32 	%rd204, %r54;
	and.b64  	%rd205, %rd184, 4294967295;
	add.s64 	%rd206, %rd205, %rd204;
	add.s64 	%rd207, %rd206, -2147483647;
	min.u64 	%rd208, %rd206, %rd207;
	cvt.u32.u64 	%r66, %rd208;
	cvt.u64.u32 	%rd209, %r55;
	and.b64  	%rd210, %rd187, 4294967295;
	add.s64 	%rd211, %rd210, %rd209;
	add.s64 	%rd212, %rd211, -2147483647;
	min.u64 	%rd213, %rd211, %rd212;
	cvt.u32.u64 	%r67, %rd213;
	cvt.u64.u32 	%rd214, %r56;
	and.b64  	%rd215, %rd198, 4294967295;
	add.s64 	%rd216, %rd215, %rd214;
	add.s64 	%rd217, %rd216, -2147483647;
	min.u64 	%rd218, %rd216, %rd217;
	cvt.u32.u64 	%r68, %rd218;
	cvt.u64.u32 	%rd219, %r57;
	and.b64  	%rd220, %rd203, 4294967295;
	add.s64 	%rd221, %rd220, %rd219;
	add.s64 	%rd222, %rd221, -2147483647;
	min.u64 	%rd223, %rd221, %rd222;
	cvt.u32.u64 	%r69, %rd223;
	st.shared.v4.u32 	[%r52], {%r66, %r67, %r68, %r69};
$L__BB8_6:
	add.s32 	%r75, %r75, -1;
	shr.u32 	%r11, %r76, 1;
	setp.gt.u32 	%p4, %r76, 1;
	mov.u32 	%r76, %r11;
	@%p4 bra 	$L__BB8_4;
$L__BB8_7:
	bar.sync 	0;
	setp.ne.s32 	%p5, %r1, 0;
	@%p5 bra 	$L__BB8_9;
	ld.param.u32 	%r74, [eval_at_point_first_pass_param_6];
	ld.param.u64 	%rd230, [eval_at_point_first_pass_param_1];
	cvt.u64.u32 	%rd224, %r3;
	cvt.s64.s32 	%rd225, %r74;
	add.s64 	%rd226, %rd225, %rd224;
	cvta.to.global.u64 	%rd227, %rd230;
	shl.b64 	%rd228, %rd226, 4;
	add.s64 	%rd229, %rd227, %rd228;
	ld.shared.v4.u32 	{%r70, %r71, %r72, %r73}, [s_level];
	st.global.u32 	[%rd229], %r70;
	st.global.u32 	[%rd229+4], %r71;
	st.global.u32 	[%rd229+8], %r72;
	st.global.u32 	[%rd229+12], %r73;
$L__BB8_9:
	ret;

}
	// .globl	eval_at_point_second_pass
.visible .entry eval_at_point_second_pass(
	.param .u64 .ptr .align 1 eval_at_point_second_pass_param_0,
	.param .u64 .ptr .align 1 eval_at_point_second_pass_param_1,
	.param .u32 eval_at_point_second_pass_param_2,
	.param .u32 eval_at_point_second_pass_param_3,
	.param .align 4 .b8 eval_at_point_second_pass_param_4[16],
	.param .u32 eval_at_point_second_pass_param_5,
	.param .u32 eval_at_point_second_pass_param_6
)
{
	.reg .pred 	%p<5>;
	.reg .b32 	%r<56>;
	.reg .b64 	%rd<209>;

	ld.param.u64 	%rd1, [eval_at_point_second_pass_param_0];
	ld.param.u32 	%r11, [eval_at_point_second_pass_param_2];
	ld.param.u32 	%r55, [eval_at_point_second_pass_param_3];
	ld.param.u32 	%r12, [eval_at_point_second_pass_param_5];
	cvta.to.global.u64 	%rd3, %rd1;
	mov.u32 	%r1, %tid.x;
	mul.wide.s32 	%rd4, %r12, 16;
	add.s64 	%rd5, %rd3, %rd4;
	min.s32 	%r13, %r11, 512;
	shl.b32 	%r14, %r1, 4;
	mov.u32 	%r15, s_level;
	add.s32 	%r2, %r15, %r14;
	mov.u32 	%r3, %ctaid.x;
	mov.u32 	%r16, %ntid.x;
	mul.lo.s32 	%r17, %r3, %r16;
	shl.b32 	%r18, %r17, 1;
	add.s32 	%r19, %r18, %r1;
	mul.wide.u32 	%rd6, %r19, 16;
	add.s64 	%rd7, %rd5, %rd6;
	ld.global.u32 	%r20, [%rd7];
	ld.global.u32 	%r21, [%rd7+4];
	ld.global.u32 	%r22, [%rd7+8];
	ld.global.u32 	%r23, [%rd7+12];
	st.shared.v4.u32 	[%r2], {%r20, %r21, %r22, %r23};
	shl.b32 	%r24, %r16, 4;
	add.s32 	%r25, %r2, %r24;
	add.s32 	%r26, %r19, %r16;
	mul.wide.u32 	%rd8, %r26, 16;
	add.s64 	%rd9, %rd5, %rd8;
	ld.global.u32 	%r27, [%rd9];
	ld.global.u32 	%r28, [%rd9+4];
	ld.global.u32 	%r29, [%rd9+8];
	ld.global.u32 	%r30, [%rd9+12];
	st.shared.v4.u32 	[%r25], {%r27, %r28, %r29, %r30};
	shr.s32 	%r54, %r13, 1;
	setp.lt.s32 	%p1, %r54, 1;
	@%p1 bra 	$L__BB9_4;
$L__BB9_1:
	setp.ge.s32 	%p2, %r1, %r54;
	@%p2 bra 	$L__BB9_3;
	ld.param.u64 	%rd208, [eval_at_point_second_pass_param_1];
	bar.sync 	0;
	shl.b32 	%r31, %r1, 4;
	add.s32 	%r32, %r2, %r31;
	ld.shared.v4.u32 	{%r33, %r34, %r35, %r36}, [%r32];
	ld.shared.v4.u32 	{%r37, %r38, %r39, %r40}, [%r32+16];
	bar.sync 	0;
	cvta.to.global.u64 	%rd10, %rd208;
	mul.wide.s32 	%rd11, %r55, 16;
	add.s64 	%rd12, %rd10, %rd11;
	ld.global.u32 	%r41, [%rd12];
	ld.global.u32 	%r42, [%rd12+4];
	ld.global.u32 	%r43, [%rd12+8];
	ld.global.u32 	%r44, [%rd12+12];
	cvt.u64.u32 	%rd13, %r37;
	cvt.u64.u32 	%rd14, %r41;
	mul.wide.u32 	%rd15, %r41, %r37;
	shr.u64 	%rd16, %rd15, 31;
	add.s64 	%rd17, %rd16, %rd15;
	shr.u64 	%rd18, %rd17, 31;
	add.s64 	%rd19, %rd18, %rd15;
	and.b64  	%rd20, %rd19, 2147483647;
	cvt.u64.u32 	%rd21, %r38;
	cvt.u64.u32 	%rd22, %r42;
	mul.wide.u32 	%rd23, %r42, %r38;
	shr.u64 	%rd24, %rd23, 31;
	add.s64 	%rd25, %rd24, %rd23;
	shr.u64 	%rd26, %rd25, 31;
	add.s64 	%rd27, %rd26, %rd23;
	not.b64 	%rd28, %rd27;
	and.b64  	%rd29, %rd28, 2147483647;
	add.s64 	%rd30, %rd29, %rd20;
	add.s64 	%rd31, %rd30, -2147483647;
	min.u64 	%rd32, %rd30, %rd31;
	mul.wide.u32 	%rd33, %r42, %r37;
	shr.u64 	%rd34, %rd33, 31;
	add.s64 	%rd35, %rd34, %rd33;
	shr.u64 	%rd36, %rd35, 31;
	add.s64 	%rd37, %rd36, %rd33;
	and.b64  	%rd38, %rd37, 2147483647;
	mul.wide.u32 	%rd39, %r41, %r38;
	shr.u64 	%rd40, %rd39, 31;
	add.s64 	%rd41, %rd40, %rd39;
	shr.u64 	%rd42, %rd41, 31;
	add.s64 	%rd43, %rd42, %rd39;
	and.b64  	%rd44, %rd43, 2147483647;
	add.s64 	%rd45, %rd38, %rd44;
	add.s64 	%rd46, %rd45, -2147483647;
	min.u64 	%rd47, %rd45, %rd46;
	cvt.u64.u32 	%rd48, %r39;
	cvt.u64.u32 	%rd49, %r43;
	mul.wide.u32 	%rd50, %r43, %r39;
	shr.u64 	%rd51, %rd50, 31;
	add.s64 	%rd52, %rd51, %rd50;
	shr.u64 	%rd53, %rd52, 31;
	add.s64 	%rd54, %rd53, %rd50;
	and.b64  	%rd55, %rd54, 2147483647;
	cvt.u64.u32 	%rd56, %r40;
	cvt.u64.u32 	%rd57, %r44;
	mul.wide.u32 	%rd58, %r44, %r40;
	shr.u64 	%rd59, %rd58, 31;
	add.s64 	%rd60, %rd59, %rd58;
	shr.u64 	%rd61, %rd60, 31;
	add.s64 	%rd62, %rd61, %rd58;
	not.b64 	%rd63, %rd62;
	and.b64  	%rd64, %rd63, 2147483647;
	add.s64 	%rd65, %rd64, %rd55;
	add.s64 	%rd66, %rd65, -2147483647;
	min.u64 	%rd67, %rd65, %rd66;
	mul.wide.u32 	%rd68, %r44, %r39;
	shr.u64 	%rd69, %rd68, 31;
	add.s64 	%rd70, %rd69, %rd68;
	shr.u64 	%rd71, %rd70, 31;
	add.s64 	%rd72, %rd71, %rd68;
	and.b64  	%rd73, %rd72, 2147483647;
	mul.wide.u32 	%rd74, %r43, %r40;
	shr.u64 	%rd75, %rd74, 31;
	add.s64 	%rd76, %rd75, %rd74;
	shr.u64 	%rd77, %rd76, 31;
	add.s64 	%rd78, %rd77, %rd74;
	and.b64  	%rd79, %rd78, 2147483647;
	add.s64 	%rd80, %rd73, %rd79;
	add.s64 	%rd81, %rd80, -2147483647;
	min.u64 	%rd82, %rd80, %rd81;
	add.s64 	%rd83, %rd48, %rd13;
	add.s64 	%rd84, %rd83, -2147483647;
	min.u64 	%rd85, %rd83, %rd84;
	add.s64 	%rd86, %rd56, %rd21;
	add.s64 	%rd87, %rd86, -2147483647;
	min.u64 	%rd88, %rd86, %rd87;
	add.s64 	%rd89, %rd49, %rd14;
	add.s64 	%rd90, %rd89, -2147483647;
	min.u64 	%rd91, %rd89, %rd90;
	add.s64 	%rd92, %rd57, %rd22;
	add.s64 	%rd93, %rd92, -2147483647;
	min.u64 	%rd94, %rd92, %rd93;
	and.b64  	%rd95, %rd85, 4294967295;
	and.b64  	%rd96, %rd91, 4294967295;
	mul.lo.s64 	%rd97, %rd96, %rd95;
	shr.u64 	%rd98, %rd97, 31;
	add.s64 	%rd99, %rd98, %rd97;
	shr.u64 	%rd100, %rd99, 31;
	add.s64 	%rd101, %rd100, %rd97;
	and.b64  	%rd102, %rd101, 2147483647;
	and.b64  	%rd103, %rd88, 4294967295;
	and.b64  	%rd104, %rd94, 4294967295;
	mul.lo.s64 	%rd105, %rd104, %rd103;
	shr.u64 	%rd106, %rd105, 31;
	add.s64 	%rd107, %rd106, %rd105;
	shr.u64 	%rd108, %rd107, 31;
	add.s64 	%rd109, %rd108, %rd105;
	not.b64 	%rd110, %rd109;
	and.b64  	%rd111, %rd110, 2147483647;
	add.s64 	%rd112, %rd111, %rd102;
	add.s64 	%rd113, %rd112, -2147483647;
	min.u64 	%rd114, %rd112, %rd113;
	mul.lo.s64 	%rd115, %rd104, %rd95;
	shr.u64 	%rd116, %rd115, 31;
	add.s64 	%rd117, %rd116, %rd115;
	shr.u64 	%rd118, %rd117, 31;
	add.s64 	%rd119, %rd118, %rd115;
	and.b64  	%rd120, %rd119, 2147483647;
	mul.lo.s64 	%rd121, %rd96, %rd103;
	shr.u64 	%rd122, %rd121, 31;
	add.s64 	%rd123, %rd122, %rd121;
	shr.u64 	%rd124, %rd123, 31;
	add.s64 	%rd125, %rd124, %rd121;
	and.b64  	%rd126, %rd125, 2147483647;
	add.s64 	%rd127, %rd120, %rd126;
	add.s64 	%rd128, %rd127, -2147483647;
	min.u64 	%rd129, %rd127, %rd128;
	shl.b64 	%rd130, %rd67, 1;
	shr.u64 	%rd131, %rd67, 30;
	add.s64 	%rd132, %rd130, %rd131;
	shr.u64 	%rd133, %rd132, 31;
	add.s64 	%rd134, %rd130, %rd133;
	and.b64  	%rd135, %rd134, 2147483647;
	shr.u64 	%rd136, %rd82, 31;
	add.s64 	%rd137, %rd136, %rd82;
	shr.u64 	%rd138, %rd137, 31;
	add.s64 	%rd139, %rd138, %rd82;
	not.b64 	%rd140, %rd139;
	and.b64  	%rd141, %rd140, 2147483647;
	add.s64 	%rd142, %rd135, %rd141;
	add.s64 	%rd143, %rd142, -2147483647;
	min.u64 	%rd144, %rd142, %rd143;
	shl.b64 	%rd145, %rd82, 1;
	shr.u64 	%rd146, %rd82, 30;
	add.s64 	%rd147, %rd145, %rd146;
	shr.u64 	%rd148, %rd147, 31;
	add.s64 	%rd149, %rd145, %rd148;
	and.b64  	%rd150, %rd149, 2147483647;
	shr.u64 	%rd151, %rd67, 31;
	add.s64 	%rd152, %rd151, %rd67;
	shr.u64 	%rd153, %rd152, 31;
	add.s64 	%rd154, %rd153, %rd67;
	and.b64  	%rd155, %rd154, 2147483647;
	add.s64 	%rd156, %rd155, %rd150;
	add.s64 	%rd157, %rd156, -2147483647;
	min.u64 	%rd158, %rd156, %rd157;
	add.s64 	%rd159, %rd144, %rd32;
	add.s64 	%rd160, %rd159, -2147483647;
	min.u64 	%rd161, %rd159, %rd160;
	add.s64 	%rd162, %rd158, %rd47;
	add.s64 	%rd163, %rd162, -2147483647;
	min.u64 	%rd164, %rd162, %rd163;
	add.s64 	%rd165, %rd67, %rd32;
	add.s64 	%rd166, %rd165, -2147483647;
	min.u64 	%rd167, %rd165, %rd166;
	add.s64 	%rd168, %rd82, %rd47;
	add.s64 	%rd169, %rd168, -2147483647;
	min.u64 	%rd170, %rd168, %rd169;
	sub.s64 	%rd171, 2147483647, %rd167;
	and.b64  	%rd172, %rd171, 4294967295;
	add.s64 	%rd173, %rd172, %rd114;
	add.s64 	%rd174, %rd173, -2147483647;
	min.u64 	%rd175, %rd173, %rd174;
	sub.s64 	%rd176, 2147483647, %rd170;
	and.b64  	%rd177, %rd176, 4294967295;
	add.s64 	%rd178, %rd177, %rd129;
	add.s64 	%rd179, %rd178, -2147483647;
	min.u64 	%rd180, %rd178, %rd179;
	cvt.u64.u32 	%rd181, %r33;
	and.b64  	%rd182, %rd161, 4294967295;
	add.s64 	%rd183, %rd182, %rd181;
	add.s64 	%rd184, %rd183, -2147483647;
	min.u64 	%rd185, %rd183, %rd184;
	cvt.u32.u64 	%r45, %rd185;
	cvt.u64.u32 	%rd186, %r34;
	and.b64  	%rd187, %rd164, 4294967295;
	add.s64 	%rd188, %rd187, %rd186;
	add.s64 	%rd189, %rd188, -2147483647;
	min.u64 	%rd190, %rd188, %rd189;
	cvt.u32.u64 	%r46, %rd190;
	cvt.u64.u32 	%rd191, %r35;
	and.b64  	%rd192, %rd175, 4294967295;
	add.s64 	%rd193, %rd192, %rd191;
	add.s64 	%rd194, %rd193, -2147483647;
	min.u64 	%rd195, %rd193, %rd194;
	cvt.u32.u64 	%r47, %rd195;
	cvt.u64.u32 	%rd196, %r36;
	and.b64  	%rd197, %rd180, 4294967295;
	add.s64 	%rd198, %rd197, %rd196;
	add.s64 	%rd199, %rd198, -2147483647;
	min.u64 	%rd200, %rd198, %rd199;
	cvt.u32.u64 	%r48, %rd200;
	st.shared.v4.u32 	[%r2], {%r45, %r46, %r47, %r48};
$L__BB9_3:
	add.s32 	%r55, %r55, -1;
	shr.u32 	%r8, %r54, 1;
	setp.gt.u32 	%p3, %r54, 1;
	mov.u32 	%r54, %r8;
	@%p3 bra 	$L__BB9_1;
$L__BB9_4:
	bar.sync 	0;
	setp.ne.s32 	%p4, %r1, 0;
	@%p4 bra 	$L__BB9_6;
	ld.param.u32 	%r53, [eval_at_point_second_pass_param_6];
	ld.param.u64 	%rd207, [eval_at_point_second_pass_param_0];
	cvt.u64.u32 	%rd201, %r3;
	cvt.s64.s32 	%rd202, %r53;
	add.s64 	%rd203, %rd202, %rd201;
	cvta.to.global.u64 	%rd204, %rd207;
	shl.b64 	%rd205, %rd203, 4;
	add.s64 	%rd206, %rd204, %rd205;
	ld.shared.v4.u32 	{%r49, %r50, %r51, %r52}, [s_level];
	st.global.u32 	[%rd206], %r49;
	st.global.u32 	[%rd206+4], %r50;
	st.global.u32 	[%rd206+8], %r51;
	st.global.u32 	[%rd206+12], %r52;
$L__BB9_6:
	ret;

}
	// .globl	get_result_from_temp
.visible .entry get_result_from_temp(
	.param .u64 .ptr .align 1 get_result_from_temp_param_0,
	.param .u64 .ptr .align 1 get_result_from_temp_param_1
)
{
	.reg .pred 	%p<2>;
	.reg .b32 	%r<6>;
	.reg .b64 	%rd<5>;

	ld.param.u64 	%rd1, [get_result_from_temp_param_0];
	ld.param.u64 	%rd2, [get_result_from_temp_param_1];
	mov.u32 	%r1, %tid.x;
	setp.ne.s32 	%p1, %r1, 0;
	@%p1 bra 	$L__BB10_2;
	cvta.to.global.u64 	%rd3, %rd1;
	cvta.to.global.u64 	%rd4, %rd2;
	ld.global.u32 	%r2, [%rd3];
	ld.global.u32 	%r3, [%rd3+4];
	ld.global.u32 	%r4, [%rd3+8];
	ld.global.u32 	%r5, [%rd3+12];
	st.global.u32 	[%rd4], %r2;
	st.global.u32 	[%rd4+4], %r3;
	st.global.u32 	[%rd4+8], %r4;
	st.global.u32 	[%rd4+12], %r5;
$L__BB10_2:
	ret;

}


// ===== COMPILED SASS (sm_100) =====

	.target	sm_100

	.elftype	@"ET_EXEC"


//--------------------- .note.nv.tkinfo           --------------------------
	.section	.note.nv.tkinfo,"",@"SHT_NOTE"
	.sectionflags	@"SHF_NOTE_NV_TKINFO"
	.tkinfo
        /*0018*/ 	.word	0x00000002
        /*0030*/ 	.string	""
        /*0030*/ 	.string	"ptxas"
        /*0030*/ 	.string	"Cuda compilation tools, release 13.0, V13.0.88"
        /*0030*/ 	.string	"Build cuda_13.0.r13.0/compiler.36424714_0"
        /*0030*/ 	.string	"-arch sm_100 -m 64 "



//--------------------- .note.nv.cuinfo           --------------------------
	.section	.note.nv.cuinfo,"",@"SHT_NOTE"
	.sectionflags	@"SHF_NOTE_NV_CUINFO"
        /*0018*/ 	.short	0x0002
        /*001a*/ 	.short	0x0064
        /*001c*/ 	.short	0x0082
	.zero		2


//--------------------- .nv.info                  --------------------------
	.section	.nv.info,"",@"SHT_CUDA_INFO"
	.align	4


	//----- nvinfo : EIATTR_REGCOUNT
	.align		4
        /*0000*/ 	.byte	0x04, 0x2f
        /*0002*/ 	.short	(.L_1 - .L_0)
	.align		4
.L_0:
        /*0004*/ 	.word	index@(sort_values)
        /*0008*/ 	.word	0x0000000a


	//----- nvinfo : EIATTR_FRAME_SIZE
	.align		4
.L_1:
        /*000c*/ 	.byte	0x04, 0x11
        /*000e*/ 	.short	(.L_3 - .L_2)
	.align		4
.L_2:
        /*0010*/ 	.word	index@(sort_values)
        /*0014*/ 	.word	0x00000000


	//----- nvinfo : EIATTR_REGCOUNT
	.align		4
.L_3:
        /*0018*/ 	.byte	0x04, 0x2f
        /*001a*/ 	.short	(.L_5 - .L_4)
	.align		4
.L_4:
        /*001c*/ 	.word	index@(put_one)
        /*0020*/ 	.word	0x0000000a


	//----- nvinfo : EIATTR_FRAME_SIZE
	.align		4
.L_5:
        /*0024*/ 	.byte	0x04, 0x11
        /*0026*/ 	.short	(.L_7 - .L_6)
	.align		4
.L_6:
        /*0028*/ 	.word	index@(put_one)
        /*002c*/ 	.word	0x00000000


	//----- nvinfo : EIATTR_REGCOUNT
	.align		4
.L_7:
        /*0030*/ 	.byte	0x04, 0x2f
        /*0032*/ 	.short	(.L_9 - .L_8)
	.align		4
.L_8:
        /*0034*/ 	.word	index@(precompute_twiddles)
        /*0038*/ 	.word	0x00000018


	//----- nvinfo : EIATTR_FRAME_SIZE
	.align		4
.L_9:
        /*003c*/ 	.byte	0x04, 0x11
        /*003e*/ 	.short	(.L_11 - .L_10)
	.align		4
.L_10:
        /*0040*/ 	.word	index@(precompute_twiddles)
        /*0044*/ 	.word	0x00000000


	//----- nvinfo : EIATTR_REGCOUNT
	.align		4
.L_11:
        /*0048*/ 	.byte	0x04, 0x2f
        /*004a*/ 	.short	(.L_13 - .L_12)
	.align		4
.L_12:
        /*004c*/ 	.word	index@(ifft_circle_part)
        /*0050*/ 	.word	0x0000000e


	//----- nvinfo : EIATTR_FRAME_SIZE
	.align		4
.L_13:
        /*0054*/ 	.byte	0x04, 0x11
        /*0056*/ 	.short	(.L_15 - .L_14)
	.align		4
.L_14:
        /*0058*/ 	.word	index@(ifft_circle_part)
        /*005c*/ 	.word	0x00000000


	//----- nvinfo : EIATTR_REGCOUNT
	.align		4
.L_15:
        /*0060*/ 	.byte	0x04, 0x2f
        /*0062*/ 	.short	(.L_17 - .L_16)
	.align		4
.L_16:
        /*0064*/ 	.word	index@(ifft_line_part)
        /*0068*/ 	.word	0x00000010


	//----- nvinfo : EIATTR_FRAME_SIZE
	.align		4
.L_17:
        /*006c*/ 	.byte	0x04, 0x11
        /*006e*/ 	.short	(.L_19 - .L_18)
	.align		4
.L_18:
        /*0070*/ 	.word	index@(ifft_line_part)
        /*0074*/ 	.word	0x00000000


	//----- nvinfo : EIATTR_REGCOUNT
	.align		4
.L_19:
        /*0078*/ 	.byte	0x04, 0x2f
        /*007a*/ 	.short	(.L_21 - .L_20)
	.align		4
.L_20:
        /*007c*/ 	.word	index@(rfft_circle_part)
        /*0080*/ 	.word	0x0000000e


	//----- nvinfo : EIATTR_FRAME_SIZE
	.align		4
.L_21:
        /*0084*/ 	.byte	0x04, 0x11
        /*0086*/ 	.short	(.L_23 - .L_22)
	.align		4
.L_22:
        /*0088*/ 	.word	index@(rfft_circle_part)
        /*008c*/ 	.word	0x00000000


	//----- nvinfo : EIATTR_REGCOUNT
	.align		4
.L_23:
        /*0090*/ 	.byte	0x04, 0x2f
        /*0092*/ 	.short	(.L_25 - .L_24)
	.align		4
.L_24:
        /*0094*/ 	.word	index@(rfft_line_part)
        /*0098*/ 	.word	0x00000010


	//----- nvinfo : EIATTR_FRAME_SIZE
	.align		4
.L_25:
        /*009c*/ 	.byte	0x04, 0x11
        /*009e*/ 	.short	(.L_27 - .L_26)
	.align		4
.L_26:
        /*00a0*/ 	.word	index@(rfft_line_part)
        /*00a4*/ 	.word	0x00000000


	//----- nvinfo : EIATTR_REGCOUNT
	.align		4
.L_27:
        /*00a8*/ 	.byte	0x04, 0x2f
        /*00aa*/ 	.short	(.L_29 - .L_28)
	.align		4
.L_28:
        /*00ac*/ 	.word	index@(rescale)
        /*00b0*/ 	.word	0x0000000a


	//----- nvinfo : EIATTR_FRAME_SIZE
	.align		4
.L_29:
        /*00b4*/ 	.byte	0x04, 0x11
        /*00b6*/ 	.short	(.L_31 - .L_30)
	.align		4
.L_30:
        /*00b8*/ 	.word	index@(rescale)
        /*00bc*/ 	.word	0x00000000


	//----- nvinfo : EIATTR_REGCOUNT
	.align		4
.L_31:
        /*00c0*/ 	.byte	0x04, 0x2f
        /*00c2*/ 	.short	(.L_33 - .L_32)
	.align		4
.L_32:
        /*00c4*/ 	.word	index@(eval_at_point_first_pass)
        /*00c8*/ 	.word	0x00000020


	//----- nvinfo : EIATTR_FRAME_SIZE
	.align		4
.L_33:
        /*00cc*/ 	.byte	0x04, 0x11
        /*00ce*/ 	.short	(.L_35 - .L_34)
	.align		4
.L_34:
        /*00d0*/ 	.word	index@(eval_at_point_first_pass)
        /*00d4*/ 	.word	0x00000000


	//----- nvinfo : EIATTR_REGCOUNT
	.align		4
.L_35:
        /*00d8*/ 	.byte	0x04, 0x2f
        /*00da*/ 	.short	(.L_37 - .L_36)
	.align		4
.L_36:
        /*00dc*/ 	.word	index@(eval_at_point_second_pass)
        /*00e0*/ 	.word	0x0000001f


	//----- nvinfo : EIATTR_FRAME_SIZE
	.align		4
.L_37:
        /*00e4*/ 	.byte	0x04, 0x11
        /*00e6*/ 	.short	(.L_39 - .L_38)
	.align		4
.L_38:
        /*00e8*/ 	.word	index@(eval_at_point_second_pass)
        /*00ec*/ 	.word	0x00000000


	//----- nvinfo : EIATTR_REGCOUNT
	.align		4
.L_39:
        /*00f0*/ 	.byte	0x04, 0x2f
        /*00f2*/ 	.short	(.L_41 - .L_40)
	.align		4
.L_40:
        /*00f4*/ 	.word	index@(get_result_from_temp)
        /*00f8*/ 	.word	0x00000010


	//----- nvinfo : EIATTR_FRAME_SIZE
	.align		4
.L_41:
        /*00fc*/ 	.byte	0x04, 0x11
        /*00fe*/ 	.short	(.L_43 - .L_42)
	.align		4
.L_42:
        /*0100*/ 	.word	index@(get_result_from_temp)
        /*0104*/ 	.word	0x00000000


	//----- nvinfo : EIATTR_MIN_STACK_SIZE
	.align		4
.L_43:
        /*0108*/ 	.byte	0x04, 0x12
        /*010a*/ 	.short	(.L_45 - .L_44)
	.align		4
.L_44:
        /*010c*/ 	.word	index@(get_result_from_temp)
        /*0110*/ 	.word	0x00000000


	//----- nvinfo : EIATTR_MIN_STACK_SIZE
	.align		4
.L_45:
        /*0114*/ 	.byte	0x04, 0x12
        /*0116*/ 	.short	(.L_47 - .L_46)
	.align		4
.L_46:
        /*0118*/ 	.word	index@(eval_at_point_second_pass)
        /*011c*/ 	.word	0x00000000


	//----- nvinfo : EIATTR_MIN_STACK_SIZE
	.align		4
.L_47:
        /*0120*/ 	.byte	0x04, 0x12
        /*0122*/ 	.short	(.L_49 - .L_48)
	.align		4
.L_48:
        /*0124*/ 	.word	index@(eval_at_point_first_pass)
        /*0128*/ 	.word	0x00000000


	//----- nvinfo : EIATTR_MIN_STACK_SIZE
	.align		4
.L_49:
        /*012c*/ 	.byte	0x04, 0x12
        /*012e*/ 	.short	(.L_51 - .L_50)
	.align		4
.L_50:
        /*0130*/ 	.word	index@(rescale)
        /*0134*/ 	.word	0x00000000


	//----- nvinfo : EIATTR_MIN_STACK_SIZE
	.align		4
.L_51:
        /*0138*/ 	.byte	0x04, 0x12
        /*013a*/ 	.short	(.L_53 - .L_52)
	.align		4
.L_52:
        /*013c*/ 	.word	index@(rfft_line_part)
        /*0140*/ 	.word	0x00000000


	//----- nvinfo : EIATTR_MIN_STACK_SIZE
	.align		4
.L_53:
        /*0144*/ 	.byte	0x04, 0x12
        /*0146*/ 	.short	(.L_55 - .L_54)
	.align		4
.L_54:
        /*0148*/ 	.word	index@(rfft_circle_part)
        /*014c*/ 	.word	0x00000000


	//----- nvinfo : EIATTR_MIN_STACK_SIZE
	.align		4
.L_55:
        /*0150*/ 	.byte	0x04, 0x12
        /*0152*/ 	.short	(.L_57 - .L_56)
	.align		4
.L_56:
        /*0154*/ 	.word	index@(ifft_line_part)
        /*0158*/ 	.word	0x00000000


	//----- nvinfo : EIATTR_MIN_STACK_SIZE
	.align		4
.L_57:
        /*015c*/ 	.byte	0x04, 0x12
        /*015e*/ 	.short	(.L_59 - .L_58)
	.align		4
.L_58:
        /*0160*/ 	.word	index@(ifft_circle_part)
        /*0164*/ 	.word	0x00000000


	//----- nvinfo : EIATTR_MIN_STACK_SIZE
	.align		4
.L_59:
        /*0168*/ 	.byte	0x04, 0x12
        /*016a*/ 	.short	(.L_61 - .L_60)
	.align		4
.L_60:
        /*016c*/ 	.word	index@(precompute_twiddles)
        /*0170*/ 	.word	0x00000000


	//----- nvinfo : EIATTR_MIN_STACK_SIZE
	.align		4
.L_61:
        /*0174*/ 	.byte	0x04, 0x12
        /*0176*/ 	.short	(.L_63 - .L_62)
	.align		4
.L_62:
        /*0178*/ 	.word	index@(put_one)
        /*017c*/ 	.word	0x00000000


	//----- nvinfo : EIATTR_MIN_STACK_SIZE
	.align		4
.L_63:
        /*0180*/ 	.byte	0x04, 0x12
        /*0182*/ 	.short	(.L_65 - .L_64)
	.align		4
.L_64:
        /*0184*/ 	.word	index@(sort_values)
        /*0188*/ 	.word	0x00000000
.L_65:


//--------------------- .nv.compat                --------------------------
	.section	.nv.compat,"",@"SHT_CUDA_COMPAT_INFO"
	.align	4
        /*0000*/ 	.byte	0x02, 0x09, 0x00, 0x00, 0x02, 0x02, 0x01, 0x00, 0x02, 0x05, 0x05, 0x00, 0x03, 0x07, 0x01, 0x01
        /*0010*/ 	.byte	0x02, 0x03, 0x00, 0x00, 0x02, 0x06, 0x01, 0x00, 0x04, 0x0b, 0x08, 0x00, 0x09, 0x00, 0x00, 0x00
        /*0020*/ 	.byte	0x00, 0x00, 0x00, 0x00


//--------------------- .nv.info.get_result_from_temp --------------------------
	.section	.nv.info.get_result_from_temp,"",@"SHT_CUDA_INFO"
	.sectionflags	@""
	.align	4


	//----- nvinfo : EIATTR_CUDA_API_VERSION
	.align		4
        /*0000*/ 	.byte	0x04, 0x37
        /*0002*/ 	.short	(.L_67 - .L_66)
.L_66:
        /*0004*/ 	.word	0x00000082


	//----- nvinfo : EIATTR_KPARAM_INFO
	.align		4
.L_67:
        /*0008*/ 	.byte	0x04, 0x17
        /*000a*/ 	.short	(.L_69 - .L_68)
.L_68:
        /*000c*/ 	.word	0x00000000
        /*0010*/ 	.short	0x0001
        /*0012*/ 	.short	0x0008
        /*0014*/ 	.byte	0x00, 0xf5, 0x21, 0x00


	//----- nvinfo : EIATTR_KPARAM_INFO
	.align		4
.L_69:
        /*0018*/ 	.byte	0x04, 0x17
        /*001a*/ 	.short	(.L_71 - .L_70)
.L_70:
        /*001c*/ 	.word	0x00000000
        /*0020*/ 	.short	0x0000
        /*0022*/ 	.short	0x0000
        /*0024*/ 	.byte	0x00, 0xf5, 0x21, 0x00


	//----- nvinfo : EIATTR_SPARSE_MMA_MASK
	.align		4
.L_71:
        /*0028*/ 	.byte	0x03, 0x50
        /*002a*/ 	.short	0x0000


	//----- nvinfo : EIATTR_MAXREG_COUNT
	.align		4
        /*002c*/ 	.byte	0x03, 0x1b
        /*002e*/ 	.short	0x00ff


	//----- nvinfo : EIATTR_MERCURY_ISA_VERSION
	.align		4
        /*0030*/ 	.byte	0x03, 0x5f
        /*0032*/ 	.short	0x0101


	//----- nvinfo : EIATTR_VRC_CTA_INIT_COUNT
	.align		4
        /*0034*/ 	.byte	0x02, 0x4a
	.zero		1
	.zero		1


	//----- nvinfo : EIATTR_EXIT_INSTR_OFFSETS
	.align		4
        /*0038*/ 	.byte	0x04, 0x1c
        /*003a*/ 	.short	(.L_73 - .L_72)


	//   ....[0]....
.L_72:
        /*003c*/ 	.word	0x00000030


	//   ....[1]....
        /*0040*/ 	.word	0x000000f0


	//----- nvinfo : EIATTR_CBANK_PARAM_SIZE
	.align		4
.L_73:
        /*0044*/ 	.byte	0x03, 0x19
        /*0046*/ 	.short	0x0010


	//----- nvinfo : EIATTR_PARAM_CBANK
	.align		4
        /*0048*/ 	.byte	0x04, 0x0a
        /*004a*/ 	.short	(.L_75 - .L_74)
	.align		4
.L_74:
        /*004c*/ 	.word	index@(.nv.constant0.get_result_from_temp)
        /*0050*/ 	.short	0x0380
        /*0052*/ 	.short	0x0010


	//----- nvinfo : EIATTR_SW_WAR
	.align		4
.L_75:
        /*0054*/ 	.byte	0x04, 0x36
        /*0056*/ 	.short	(.L_77 - .L_76)
.L_76:
        /*0058*/ 	.word	0x00000008
.L_77:


//--------------------- .nv.info.eval_at_point_second_pass --------------------------
	.section	.nv.info.eval_at_point_second_pass,"",@"SHT_CUDA_INFO"
	.sectionflags	@""
	.align	4


	//----- nvinfo : EIATTR_CUDA_API_VERSION
	.align		4
        /*0000*/ 	.byte	0x04, 0x37
        /*0002*/ 	.short	(.L_79 - .L_78)
.L_78:
        /*0004*/ 	.word	0x00000082


	//----- nvinfo : EIATTR_KPARAM_INFO
	.align		4
.L_79:
        /*0008*/ 	.byte	0x04, 0x17
        /*000a*/ 	.short	(.L_81 - .L_80)
.L_80:
        /*000c*/ 	.word	0x00000000
        /*0010*/ 	.short	0x0006
        /*0012*/ 	.short	0x002c
        /*0014*/ 	.byte	0x00, 0xf0, 0x11, 0x00


	//----- nvinfo : EIATTR_KPARAM_INFO
	.align		4
.L_81:
        /*0018*/ 	.byte	0x04, 0x17
        /*001a*/ 	.short	(.L_83 - .L_82)
.L_82:
        /*001c*/ 	.word	0x00000000
        /*0020*/ 	.short	0x0005
        /*0022*/ 	.short	0x0028
        /*0024*/ 	.byte	0x00, 0xf0, 0x11, 0x00


	//----- nvinfo : EIATTR_KPARAM_INFO
	.align		4
.L_83:
        /*0028*/ 	.byte	0x04, 0x17
        /*002a*/ 	.short	(.L_85 - .L_84)
.L_84:
        /*002c*/ 	.word	0x00000000
        /*0030*/ 	.short	0x0004
        /*0032*/ 	.short	0x0018
        /*0034*/ 	.byte	0x00, 0xf0, 0x41, 0x00


	//----- nvinfo : EIATTR_KPARAM_INFO
	.align		4
.L_85:
        /*0038*/ 	.byte	0x04, 0x17
        /*003a*/ 	.short	(.L_87 - .L_86)
.L_86:
        /*003c*/ 	.word	0x00000000
        /*0040*/ 	.short	0x0003
        /*0042*/ 	.short	0x0014
        /*0044*/ 	.byte	0x00, 0xf0, 0x11, 0x00


	//----- nvinfo : EIATTR_KPARAM_INFO
	.align		4
.L_87:
        /*0048*/ 	.byte	0x04, 0x17
        /*004a*/ 	.short	(.L_89 - .L_88)
.L_88:
        /*004c*/ 	.word	0x00000000
        /*0050*/ 	.short	0x0002
        /*0052*/ 	.short	0x0010
        /*0054*/ 	.byte	0x00, 0xf0, 0x11, 0x00


	//----- nvinfo : EIATTR_KPARAM_INFO
	.align		4
.L_89:
        /*0058*/ 	.byte	0x04, 0x17
        /*005a*/ 	.short	(.L_91 - .L_90)
.L_90:
        /*005c*/ 	.word	0x00000000
        /*0060*/ 	.short	0x0001
        /*0062*/ 	.short	0x0008
        /*0064*/ 	.byte	0x00, 0xf5, 0x21, 0x00


	//----- nvinfo : EIATTR_KPARAM_INFO
	.align		4
.L_91:
        /*0068*/ 	.byte	0x04, 0x17
        /*006a*/ 	.short	(.L_93 - .L_92)
.L_92:
        /*006c*/ 	.word	0x00000000
        /*0070*/ 	.short	0x0000
        /*0072*/ 	.short	0x0000
        /*0074*/ 	.byte	0x00, 0xf5, 0x21, 0x00


	//----- nvinfo : EIATTR_SPARSE_MMA_MASK
	.align		4
.L_93:
        /*0078*/ 	.byte	0x03, 0x50
        /*007a*/ 	.short	0x0000


	//----- nvinfo : EIATTR_MAXREG_COUNT
	.align		4
        /*007c*/ 	.byte	0x03, 0x1b
        /*007e*/ 	.short	0x00ff


	//----- nvinfo : EIATTR_NUM_BARRIERS
	.align		4
        /*0080*/ 	.byte	0x02, 0x4c
        /*0082*/ 	.byte	0x01
	.zero		1


	//----- nvinfo : EIATTR_MERCURY_ISA_VERSION
	.align		4
        /*0084*/ 	.byte	0x03, 0x5f
        /*0086*/ 	.short	0x0101


	//----- nvinfo : EIATTR_VRC_CTA_INIT_COUNT
	.align		4
        /*0088*/ 	.byte	0x02, 0x4a
	.zero		1
	.zero		1


	//----- nvinfo : EIATTR_EXIT_INSTR_OFFSETS
	.align		4
        /*008c*/ 	.byte	0x04, 0x1c
        /*008e*/ 	.short	(.L_95 - .L_94)


	//   ....[0]....
.L_94:
        /*0090*/ 	.word	0x00001550


	//   ....[1]....
        /*0094*/ 	.word	0x00001660


	//----- nvinfo : EIATTR_CRS_STACK_SIZE
	.align		4
.L_95:
        /*0098*/ 	.byte	0x04, 0x1e
        /*009a*/ 	.short	(.L_97 - .L_96)
.L_96:
        /*009c*/ 	.word	0x00000000


	//----- nvinfo : EIATTR_CBANK_PARAM_SIZE
	.align		4
.L_97:
        /*00a0*/ 	.byte	0x03, 0x19
        /*00a2*/ 	.short	0x0030


	//----- nvinfo : EIATTR_PARAM_CBANK
	.align		4
        /*00a4*/ 	.byte	0x04, 0x0a
        /*00a6*/ 	.short	(.L_99 - .L_98)
	.align		4
.L_98:
        /*00a8*/ 	.word	index@(.nv.constant0.eval_at_point_second_pass)
        /*00ac*/ 	.short	0x0380
        /*00ae*/ 	.short	0x0030


	//----- nvinfo : EIATTR_SW_WAR
	.align		4
.L_99:
        /*00b0*/ 	.byte	0x04, 0x36
        /*00b2*/ 	.short	(.L_101 - .L_100)
.L_100:
        /*00b4*/ 	.word	0x00000008
.L_101:


//--------------------- .nv.info.eval_at_point_first_pass --------------------------
	.section	.nv.info.eval_at_point_first_pass,"",@"SHT_CUDA_INFO"
	.sectionflags	@""
	.align	4


	//----- nvinfo : EIATTR_CUDA_API_VERSION
	.align		4
        /*0000*/ 	.byte	0x04, 0x37
        /*0002*/ 	.short	(.L_103 - .L_102)
.L_102:
        /*0004*/ 	.word	0x00000082


	//----- nvinfo : EIATTR_KPARAM_INFO
	.align		4
.L_103:
        /*0008*/ 	.byte	0x04, 0x17
        /*000a*/ 	.short	(.L_105 - .L_104)
.L_104:
        /*000c*/ 	.word	0x00000000
        /*0010*/ 	.short	0x0006
        /*0012*/ 	.short	0x0030
        /*0014*/ 	.byte	0x00, 0xf0, 0x11, 0x00


	//----- nvinfo : EIATTR_KPARAM_INFO
	.align		4
.L_105:
        /*0018*/ 	.byte	0x04, 0x17
        /*001a*/ 	.short	(.L_107 - .L_106)
.L_106:
        /*001c*/ 	.word	0x00000000
        /*0020*/ 	.short	0x0005
        /*0022*/ 	.short	0x0020
        /*0024*/ 	.byte	0x00, 0xf0, 0x41, 0x00


	//----- nvinfo : EIATTR_KPARAM_INFO
	.align		4
.L_107:
        /*0028*/ 	.byte	0x04, 0x17
        /*002a*/ 	.short	(.L_109 - .L_108)
.L_108:
        /*002c*/ 	.word	0x00000000
        /*0030*/ 	.short	0x0004
        /*0032*/ 	.short	0x001c
        /*0034*/ 	.byte	0x00, 0xf0, 0x11, 0x00


	//----- nvinfo : EIATTR_KPARAM_INFO
	.align		4
.L_109:
        /*0038*/ 	.byte	0x04, 0x17
        /*003a*/ 	.short	(.L_111 - .L_110)
.L_110:
        /*003c*/ 	.word	0x00000000
        /*0040*/ 	.short	0x0003
        /*0042*/ 	.short	0x0018
        /*0044*/ 	.byte	0x00, 0xf0, 0x11, 0x00


	//----- nvinfo : EIATTR_KPARAM_INFO
	.align		4
.L_111:
        /*0048*/ 	.byte	0x04, 0x17
        /*004a*/ 	.short	(.L_113 - .L_112)
.L_112:
        /*004c*/ 	.word	0x00000000
        /*0050*/ 	.short	0x0002
        /*0052*/ 	.short	0x0010
        /*0054*/ 	.byte	0x00, 0xf5, 0x21, 0x00


	//----- nvinfo : EIATTR_KPARAM_INFO
	.align		4
.L_113:
        /*0058*/ 	.byte	0x04, 0x17
        /*005a*/ 	.short	(.L_115 - .L_114)
.L_114:
        /*005c*/ 	.word	0x00000000
        /*0060*/ 	.short	0x0001
        /*0062*/ 	.short	0x0008
        /*0064*/ 	.byte	0x00, 0xf5, 0x21, 0x00


	//----- nvinfo : EIATTR_KPARAM_INFO
	.align		4
.L_115:
        /*0068*/ 	.byte	0x04, 0x17
        /*006a*/ 	.short	(.L_117 - .L_116)
.L_116:
        /*006c*/ 	.word	0x00000000
        /*0070*/ 	.short	0x0000
        /*0072*/ 	.short	0x0000
        /*0074*/ 	.byte	0x00, 0xf5, 0x21, 0x00


	//----- nvinfo : EIATTR_SPARSE_MMA_MASK
	.align		4
.L_117:
        /*0078*/ 	.byte	0x03, 0x50
        /*007a*/ 	.short	0x0000


	//----- nvinfo : EIATTR_MAXREG_COUNT
	.align		4
        /*007c*/ 	.byte	0x03, 0x1b
        /*007e*/ 	.short	0x00ff


	//----- nvinfo : EIATTR_NUM_BARRIERS
	.align		4
        /*0080*/ 	.byte	0x02, 0x4c
        /*0082*/ 	.byte	0x01
	.zero		1


	//----- nvinfo : EIATTR_MERCURY_ISA_VERSION
	.align		4
        /*0084*/ 	.byte	0x03, 0x5f
        /*0086*/ 	.short	0x0101


	//----- nvinfo : EIATTR_VRC_CTA_INIT_COUNT
	.align		4
        /*0088*/ 	.byte	0x02, 0x4a
	.zero		1
	.zero		1


	//----- nvinfo : EIATTR_EXIT_INSTR_OFFSETS
	.align		4
        /*008c*/ 	.byte	0x04, 0x1c
        /*008e*/ 	.short	(.L_119 - .L_118)


	//   ....[0]....
.L_118:
        /*0090*/ 	.word	0x00001860


	//   ....[1]....
        /*0094*/ 	.word	0x00001970


	//----- nvinfo : EIATTR_CRS_STACK_SIZE
	.align		4
.L_119:
        /*0098*/ 	.byte	0x04, 0x1e
        /*009a*/ 	.short	(.L_121 - .L_120)
.L_120:
        /*009c*/ 	.word	0x00000000


	//----- nvinfo : EIATTR_CBANK_PARAM_SIZE
	.align		4
.L_121:
        /*00a0*/ 	.byte	0x03, 0x19
        /*00a2*/ 	.short	0x0034


	//----- nvinfo : EIATTR_PARAM_CBANK
	.align		4
        /*00a4*/ 	.byte	0x04, 0x0a
        /*00a6*/ 	.short	(.L_123 - .L_122)
	.align		4
.L_122:
        /*00a8*/ 	.word	index@(.nv.constant0.eval_at_point_first_pass)
        /*00ac*/ 	.short	0x0380
        /*00ae*/ 	.short	0x0034


	//----- nvinfo : EIATTR_SW_WAR
	.align		4
.L_123:
        /*00b0*/ 	.byte	0x04, 0x36
        /*00b2*/ 	.short	(.L_125 - .L_124)
.L_124:
        /*00b4*/ 	.word	0x00000008
.L_125:


//--------------------- .nv.info.rescale          --------------------------
	.section	.nv.info.rescale,"",@"SHT_CUDA_INFO"
	.sectionflags	@""
	.align	4


	//----- nvinfo : EIATTR_CUDA_API_VERSION
	.align		4
        /*0000*/ 	.byte	0x04, 0x37
        /*0002*/ 	.short	(.L_127 - .L_126)
.L_126:
        /*0004*/ 	.word	0x00000082


	//----- nvinfo : EIATTR_KPARAM_INFO
	.align		4
.L_127:
        /*0008*/ 	.byte	0x04, 0x17
        /*000a*/ 	.short	(.L_129 - .L_128)
.L_128:
        /*000c*/ 	.word	0x00000000
        /*0010*/ 	.short	0x0002
        /*0012*/ 	.short	0x000c
        /*0014*/ 	.byte	0x00, 0xf0, 0x11, 0x00


	//----- nvinfo : EIATTR_KPARAM_INFO
	.align		4
.L_129:
        /*0018*/ 	.byte	0x04, 0x17
        /*001a*/ 	.short	(.L_131 - .L_130)
.L_130:
        /*001c*/ 	.word	0x00000000
        /*0020*/ 	.short	0x0001
        /*0022*/ 	.short	0x0008
        /*0024*/ 	.byte	0x00, 0xf0, 0x11, 0x00


	//----- nvinfo : EIATTR_KPARAM_INFO
	.align		4
.L_131:
        /*0028*/ 	.byte	0x04, 0x17
        /*002a*/ 	.short	(.L_133 - .L_132)
.L_132:
        /*002c*/ 	.word	0x00000000
        /*0030*/ 	.short	0x0000
        /*0032*/ 	.short	0x0000
        /*0034*/ 	.byte	0x00, 0xf5, 0x21, 0x00


	//----- nvinfo : EIATTR_SPARSE_MMA_MASK
	.align		4
.L_133:
        /*0038*/ 	.byte	0x03, 0x50
        /*003a*/ 	.short	0x0000


	//----- nvinfo : EIATTR_MAXREG_COUNT
	.align		4
        /*003c*/ 	.byte	0x03, 0x1b
        /*003e*/ 	.short	0x00ff


	//----- nvinfo : EIATTR_MERCURY_ISA_VERSION
	.align		4
        /*0040*/ 	.byte	0x03, 0x5f
        /*0042*/ 	.short	0x0101


	//----- nvinfo : EIATTR_VRC_CTA_INIT_COUNT
	.align		4
        /*0044*/ 	.byte	0x02, 0x4a
	.zero		1
	.zero		1


	//----- nvinfo : EIATTR_EXIT_INSTR_OFFSETS
	.align		4
        /*0048*/ 	.byte	0x04, 0x1c
        /*004a*/ 	.short	(.L_135 - .L_134)


	//   ....[0]....
.L_134:
        /*004c*/ 	.word	0x00000070


	//   ....[1]....
        /*0050*/ 	.word	0x00000150


	//----- nvinfo : EIATTR_CBANK_PARAM_SIZE
	.align		4
.L_135:
        /*0054*/ 	.byte	0x03, 0x19
        /*0056*/ 	.short	0x0010


	//----- nvinfo : EIATTR_PARAM_CBANK
	.align		4
        /*0058*/ 	.byte	0x04, 0x0a
        /*005a*/ 	.short	(.L_137 - .L_136)
	.align		4
.L_136:
        /*005c*/ 	.word	index@(.nv.constant0.rescale)
        /*0060*/ 	.short	0x0380
        /*0062*/ 	.short	0x0010


	//----- nvinfo : EIATTR_SW_WAR
	.align		4
.L_137:
        /*0064*/ 	.byte	0x04, 0x36
        /*0066*/ 	.short	(.L_139 - .L_138)
.L_138:
        /*0068*/ 	.word	0x00000008
.L_139:


//--------------------- .nv.info.rfft_line_part   --------------------------
	.section	.nv.info.rfft_line_part,"",@"SHT_CUDA_INFO"
	.sectionflags	@""
	.align	4


	//----- nvinfo : EIATTR_CUDA_API_VERSION
	.align		4
        /*0000*/ 	.byte	0x04, 0x37
        /*0002*/ 	.short	(.L_141 - .L_140)
.L_140:
        /*0004*/ 	.word	0x00000082


	//----- nvinfo : EIATTR_KPARAM_INFO
	.align		4
.L_141:
        /*0008*/ 	.byte	0x04, 0x17
        /*000a*/ 	.short	(.L_143 - .L_142)
.L_142:
        /*000c*/ 	.word	0x00000000
        /*0010*/ 	.short	0x0005
        /*0012*/ 	.short	0x001c
        /*0014*/ 	.byte	0x00, 0xf0, 0x11, 0x00


	//----- nvinfo : EIATTR_KPARAM_INFO
	.align		4
.L_143:
        /*0018*/ 	.byte	0x04, 0x17
        /*001a*/ 	.short	(.L_145 - .L_144)
.L_144:
        /*001c*/ 	.word	0x00000000
        /*0020*/ 	.short	0x0004
        /*0022*/ 	.short	0x0018
        /*0024*/ 	.byte	0x00, 0xf0, 0x11, 0x00


	//----- nvinfo : EIATTR_KPARAM_INFO
	.align		4
.L_145:
        /*0028*/ 	.byte	0x04, 0x17
        /*002a*/ 	.short	(.L_147 - .L_146)
.L_146:
        /*002c*/ 	.word	0x00000000
        /*0030*/ 	.short	0x0003
        /*0032*/ 	.short	0x0014
        /*0034*/ 	.byte	0x00, 0xf0, 0x11, 0x00


	//----- nvinfo : EIATTR_KPARAM_INFO
	.align		4
.L_147:
        /*0038*/ 	.byte	0x04, 0x17
        /*003a*/ 	.short	(.L_149 - .L_148)
.L_148:
        /*003c*/ 	.word	0x00000000
        /*0040*/ 	.short	0x0002
        /*0042*/ 	.short	0x0010
        /*0044*/ 	.byte	0x00, 0xf0, 0x11, 0x00


	//----- nvinfo : EIATTR_KPARAM_INFO
	.align		4
.L_149:
        /*0048*/ 	.byte	0x04, 0x17
        /*004a*/ 	.short	(.L_151 - .L_150)
.L_150:
        /*004c*/ 	.word	0x00000000
        /*0050*/ 	.short	0x0001
        /*0052*/ 	.short	0x0008
        /*0054*/ 	.byte	0x00, 0xf5, 0x21, 0x00


	//----- nvinfo : EIATTR_KPARAM_INFO
	.align		4
.L_151:
        /*0058*/ 	.byte	0x04, 0x17
        /*005a*/ 	.short	(.L_153 - .L_152)
.L_152:
        /*005c*/ 	.word	0x00000000
        /*0060*/ 	.short	0x0000
        /*0062*/ 	.short	0x0000
        /*0064*/ 	.byte	0x00, 0xf5, 0x21, 0x00


	//----- nvinfo : EIATTR_SPARSE_MMA_MASK
	.align		4
.L_153:
        /*0068*/ 	.byte	0x03, 0x50
        /*006a*/ 	.short	0x0000


	//----- nvinfo : EIATTR_MAXREG_COUNT
	.align		4
        /*006c*/ 	.byte	0x03, 0x1b
        /*006e*/ 	.short	0x00ff


	//----- nvinfo : EIATTR_MERCURY_ISA_VERSION
	.align		4
        /*0070*/ 	.byte	0x03, 0x5f
        /*0072*/ 	.short	0x0101


	//----- nvinfo : EIATTR_VRC_CTA_INIT_COUNT
	.align		4
        /*0074*/ 	.byte	0x02, 0x4a
	.zero		1
	.zero		1


	//----- nvinfo : EIATTR_EXIT_INSTR_OFFSETS
	.align		4
        /*0078*/ 	.byte	0x04, 0x1c
        /*007a*/ 	.short	(.L_155 - .L_154)


	//   ....[0]....
.L_154:
        /*007c*/ 	.word	0x00000080


	//   ....[1]....
        /*0080*/ 	.word	0x000004e0


	//----- nvinfo : EIATTR_CBANK_PARAM_SIZE
	.align		4
.L_155:
        /*0084*/ 	.byte	0x03, 0x19
        /*0086*/ 	.short	0x0020


	//----- nvinfo : EIATTR_PARAM_CBANK
	.align		4
        /*0088*/ 	.byte	0x04, 0x0a
        /*008a*/ 	.short	(.L_157 - .L_156)
	.align		4
.L_156:
        /*008c*/ 	.word	index@(.nv.constant0.rfft_line_part)
        /*0090*/ 	.short	0x0380
        /*0092*/ 	.short	0x0020


	//----- nvinfo : EIATTR_SW_WAR
	.align		4
.L_157:
        /*0094*/ 	.byte	0x04, 0x36
        /*0096*/ 	.short	(.L_159 - .L_158)
.L_158:
        /*0098*/ 	.word	0x00000008
.L_159:


//--------------------- .nv.info.rfft_circle_part --------------------------
	.section	.nv.info.rfft_circle_part,"",@"SHT_CUDA_INFO"
	.sectionflags	@""
	.align	4


	//----- nvinfo : EIATTR_CUDA_API_VERSION
	.align		4
        /*0000*/ 	.byte	0x04, 0x37
        /*0002*/ 	.short	(.L_161 - .L_160)
.L_160:
        /*0004*/ 	.word	0x00000082


	//----- nvinfo : EIATTR_KPARAM_INFO
	.align		4
.L_161:
        /*0008*/ 	.byte	0x04, 0x17
        /*000a*/ 	.short	(.L_163 - .L_162)
.L_162:
        /*000c*/ 	.word	0x00000000
        /*0010*/ 	.short	0x0002
        /*0012*/ 	.short	0x0010
        /*0014*/ 	.byte	0x00, 0xf0, 0x11, 0x00


	//----- nvinfo : EIATTR_KPARAM_INFO
	.align		4
.L_163:
        /*0018*/ 	.byte	0x04, 0x17
        /*001a*/ 	.short	(.L_165 - .L_164)
.L_164:
        /*001c*/ 	.word	0x00000000
        /*0020*/ 	.short	0x0001
        /*0022*/ 	.short	0x0008
        /*0024*/ 	.byte	0x00, 0xf5, 0x21, 0x00


	//----- nvinfo : EIATTR_KPARAM_INFO
	.align		4
.L_165:
        /*0028*/ 	.byte	0x04, 0x17
        /*002a*/ 	.short	(.L_167 - .L_166)
.L_166:
        /*002c*/ 	.word	0x00000000
        /*0030*/ 	.short	0x0000
        /*0032*/ 	.short	0x0000
        /*0034*/ 	.byte	0x00, 0xf5, 0x21, 0x00


	//----- nvinfo : EIATTR_SPARSE_MMA_MASK
	.align		4
.L_167:
        /*0038*/ 	.byte	0x03, 0x50
        /*003a*/ 	.short	0x0000


	//----- nvinfo : EIATTR_MAXREG_COUNT
	.align		4
        /*003c*/ 	.byte	0x03, 0x1b
        /*003e*/ 	.short	0x00ff


	//----- nvinfo : EIATTR_MERCURY_ISA_VERSION
	.align		4
        /*0040*/ 	.byte	0x03, 0x5f
        /*0042*/ 	.short	0x0101


	//----- nvinfo : EIATTR_VRC_CTA_INIT_COUNT
	.align		4
        /*0044*/ 	.byte	0x02, 0x4a
	.zero		1
	.zero		1


	//----- nvinfo : EIATTR_EXIT_INSTR_OFFSETS
	.align		4
        /*0048*/ 	.byte	0x04, 0x1c
        /*004a*/ 	.short	(.L_169 - .L_168)


	//   ....[0]....
.L_168:
        /*004c*/ 	.word	0x00000080


	//   ....[1]....
        /*0050*/ 	.word	0x00000410


	//----- nvinfo : EIATTR_CRS_STACK_SIZE
	.align		4
.L_169:
        /*0054*/ 	.byte	0x04, 0x1e
        /*0056*/ 	.short	(.L_171 - .L_170)
.L_170:
        /*0058*/ 	.word	0x00000000


	//----- nvinfo : EIATTR_CBANK_PARAM_SIZE
	.align		4
.L_171:
        /*005c*/ 	.byte	0x03, 0x19
        /*005e*/ 	.short	0x0014


	//----- nvinfo : EIATTR_PARAM_CBANK
	.align		4
        /*0060*/ 	.byte	0x04, 0x0a
        /*0062*/ 	.short	(.L_173 - .L_172)
	.align		4
.L_172:
        /*0064*/ 	.word	index@(.nv.constant0.rfft_circle_part)
        /*0068*/ 	.short	0x0380
        /*006a*/ 	.short	0x0014


	//----- nvinfo : EIATTR_SW_WAR
	.align		4
.L_173:
        /*006c*/ 	.byte	0x04, 0x36
        /*006e*/ 	.short	(.L_175 - .L_174)
.L_174:
        /*0070*/ 	.word	0x00000008
.L_175:


//--------------------- .nv.info.ifft_line_part   --------------------------
	.section	.nv.info.ifft_line_part,"",@"SHT_CUDA_INFO"
	.sectionflags	@""
	.align	4


	//----- nvinfo : EIATTR_CUDA_API_VERSION
	.align		4
        /*0000*/ 	.byte	0x04, 0x37
        /*0002*/ 	.short	(.L_177 - .L_176)
.L_176:
        /*0004*/ 	.word	0x00000082


	//----- nvinfo : EIATTR_KPARAM_INFO
	.align		4
.L_177:
        /*0008*/ 	.byte	0x04, 0x17
        /*000a*/ 	.short	(.L_179 - .L_178)
.L_178:
        /*000c*/ 	.word	0x00000000
        /*0010*/ 	.short	0x0005
        /*0012*/ 	.short	0x001c
        /*0014*/ 	.byte	0x00, 0xf0, 0x11, 0x00


	//----- nvinfo : EIATTR_KPARAM_INFO
	.align		4
.L_179:
        /*0018*/ 	.byte	0x04, 0x17
        /*001a*/ 	.short	(.L_181 - .L_180)
.L_180:
        /*001c*/ 	.word	0x00000000
        /*0020*/ 	.short	0x0004
        /*0022*/ 	.short	0x0018
        /*0024*/ 	.byte	0x00, 0xf0, 0x11, 0x00


	//----- nvinfo : EIATTR_KPARAM_INFO
	.align		4
.L_181:
        /*0028*/ 	.byte	0x04, 0x17
        /*002a*/ 	.short	(.L_183 - .L_182)
.L_182:
        /*002c*/ 	.word	0x00000000
        /*0030*/ 	.short	0x0003
        /*0032*/ 	.short	0x0014
        /*0034*/ 	.byte	0x00, 0xf0, 0x11, 0x00


	//----- nvinfo : EIATTR_KPARAM_INFO
	.align		4
.L_183:
        /*0038*/ 	.byte	0x04, 0x17
        /*003a*/ 	.short	(.L_185 - .L_184)
.L_184:
        /*003c*/ 	.word	0x00000000
        /*0040*/ 	.short	0x0002
        /*0042*/ 	.short	0x0010
        /*0044*/ 	.byte	0x00, 0xf0, 0x11, 0x00


	//----- nvinfo : EIATTR_KPARAM_INFO
	.align		4
.L_185:
        /*0048*/ 	.byte	0x04, 0x17
        /*004a*/ 	.short	(.L_187 - .L_186)
.L_186:
        /*004c*/ 	.word	0x00000000
        /*0050*/ 	.short	0x0001
        /*0052*/ 	.short	0x0008
        /*0054*/ 	.byte	0x00, 0xf5, 0x21, 0x00


	//----- nvinfo : EIATTR_KPARAM_INFO
	.align		4
.L_187:
        /*0058*/ 	.byte	0x04, 0x17
        /*005a*/ 	.short	(.L_189 - .L_188)
.L_188:
        /*005c*/ 	.word	0x00000000
        /*0060*/ 	.short	0x0000
        /*0062*/ 	.short	0x0000
        /*0064*/ 	.byte	0x00, 0xf5, 0x21, 0x00


	//----- nvinfo : EIATTR_SPARSE_MMA_MASK
	.align		4
.L_189:
        /*0068*/ 	.byte	0x03, 0x50
        /*006a*/ 	.short	0x0000


	//----- nvinfo : EIATTR_MAXREG_COUNT
	.align		4
        /*006c*/ 	.byte	0x03, 0x1b
        /*006e*/ 	.short	0x00ff


	//----- nvinfo : EIATTR_MERCURY_ISA_VERSION
	.align		4
        /*0070*/ 	.byte	0x03, 0x5f
        /*0072*/ 	.short	0x0101


	//----- nvinfo : EIATTR_VRC_CTA_INIT_COUNT
	.align		4
        /*0074*/ 	.byte	0x02, 0x4a
	.zero		1
	.zero		1


	//----- nvinfo : EIATTR_EXIT_INSTR_OFFSETS
	.align		4
        /*0078*/ 	.byte	0x04, 0x1c
        /*007a*/ 	.short	(.L_191 - .L_190)


	//   ....[0]....
.L_190:
        /*007c*/ 	.word	0x00000080


	//   ....[1]....
        /*0080*/ 	.word	0x00000360


	//----- nvinfo : EIATTR_CBANK_PARAM_SIZE
	.align		4
.L_191:
        /*0084*/ 	.byte	0x03, 0x19
        /*0086*/ 	.short	0x0020


	//----- nvinfo : EIATTR_PARAM_CBANK
	.align		4
        /*0088*/ 	.byte	0x04, 0x0a
        /*008a*/ 	.short	(.L_193 - .L_192)
	.align		4
.L_192:
        /*008c*/ 	.word	index@(.nv.constant0.ifft_line_part)
        /*0090*/ 	.short	0x0380
        /*0092*/ 	.short	0x0020


	//----- nvinfo : EIATTR_SW_WAR
	.align		4
.L_193:
        /*0094*/ 	.byte	0x04, 0x36
        /*0096*/ 	.short	(.L_195 - .L_194)
.L_194:
        /*0098*/ 	.word	0x00000008
.L_195:


//--------------------- .nv.info.ifft_circle_part --------------------------
	.section	.nv.info.ifft_circle_part,"",@"SHT_CUDA_INFO"
	.sectionflags	@""
	.align	4


	//----- nvinfo : EIATTR_CUDA_API_VERSION
	.align		4
        /*0000*/ 	.byte	0x04, 0x37
        /*0002*/ 	.short	(.L_197 - .L_196)
.L_196:
        /*0004*/ 	.word	0x00000082


	//----- nvinfo : EIATTR_KPARAM_INFO
	.align		4
.L_197:
        /*0008*/ 	.byte	0x04, 0x17
        /*000a*/ 	.short	(.L_199 - .L_198)
.L_198:
        /*000c*/ 	.word	0x00000000
        /*0010*/ 	.short	0x0002
        /*0012*/ 	.short	0x0010
        /*0014*/ 	.byte	0x00, 0xf0, 0x11, 0x00


	//----- nvinfo : EIATTR_KPARAM_INFO
	.align		4
.L_199:
        /*0018*/ 	.byte	0x04, 0x17
        /*001a*/ 	.short	(.L_201 - .L_200)
.L_200:
        /*001c*/ 	.word	0x00000000
        /*0020*/ 	.short	0x0001
        /*0022*/ 	.short	0x0008
        /*0024*/ 	.byte	0x00, 0xf5, 0x21, 0x00


	//----- nvinfo : EIATTR_KPARAM_INFO
	.align		4
.L_201:
        /*0028*/ 	.byte	0x04, 0x17
        /*002a*/ 	.short	(.L_203 - .L_202)
.L_202:
        /*002c*/ 	.word	0x00000000
        /*0030*/ 	.short	0x0000
        /*0032*/ 	.short	0x0000
        /*0034*/ 	.byte	0x00, 0xf5, 0x21, 0x00


	//----- nvinfo : EIATTR_SPARSE_MMA_MASK
	.align		4
.L_203:
        /*0038*/ 	.byte	0x03, 0x50
        /*003a*/ 	.short	0x0000


	//----- nvinfo : EIATTR_MAXREG_COUNT
	.align		4
        /*003c*/ 	.byte	0x03, 0x1b
        /*003e*/ 	.short	0x00ff


	//----- nvinfo : EIATTR_MERCURY_ISA_VERSION
	.align		4
        /*0040*/ 	.byte	0x03, 0x5f
        /*0042*/ 	.short	0x0101


	//----- nvinfo : EIATTR_VRC_CTA_INIT_COUNT
	.align		4
        /*0044*/ 	.byte	0x02, 0x4a
	.zero		1
	.zero		1


	//----- nvinfo : EIATTR_EXIT_INSTR_OFFSETS
	.align		4
        /*0048*/ 	.byte	0x04, 0x1c
        /*004a*/ 	.short	(.L_205 - .L_204)


	//   ....[0]....
.L_204:
        /*004c*/ 	.word	0x00000080


	//   ....[1]....
        /*0050*/ 	.word	0x00000430


	//----- nvinfo : EIATTR_CRS_STACK_SIZE
	.align		4
.L_205:
        /*0054*/ 	.byte	0x04, 0x1e
        /*0056*/ 	.short	(.L_207 - .L_206)
.L_206:
        /*0058*/ 	.word	0x00000000


	//----- nvinfo : EIATTR_CBANK_PARAM_SIZE
	.align		4
.L_207:
        /*005c*/ 	.byte	0x03, 0x19
        /*005e*/ 	.short	0x0014


	//----- nvinfo : EIATTR_PARAM_CBANK
	.align		4
        /*0060*/ 	.byte	0x04, 0x0a
        /*0062*/ 	.short	(.L_209 - .L_208)
	.align		4
.L_208:
        /*0064*/ 	.word	index@(.nv.constant0.ifft_circle_part)
        /*0068*/ 	.short	0x0380
        /*006a*/ 	.short	0x0014


	//----- nvinfo : EIATTR_SW_WAR
	.align		4
.L_209:
        /*006c*/ 	.byte	0x04, 0x36
        /*006e*/ 	.short	(.L_211 - .L_210)
.L_210:
        /*0070*/ 	.word	0x00000008
.L_211:


//--------------------- .nv.info.precompute_twiddles --------------------------
	.section	.nv.info.precompute_twiddles,"",@"SHT_CUDA_INFO"
	.sectionflags	@""
	.align	4


	//----- nvinfo : EIATTR_CUDA_API_VERSION
	.align		4
        /*0000*/ 	.byte	0x04, 0x37
        /*0002*/ 	.short	(.L_213 - .L_212)
.L_212:
        /*0004*/ 	.word	0x00000082


	//----- nvinfo : EIATTR_KPARAM_INFO
	.align		4
.L_213:
        /*0008*/ 	.byte	0x04, 0x17
        /*000a*/ 	.short	(.L_215 - .L_214)
.L_214:
        /*000c*/ 	.word	0x00000000
        /*0010*/ 	.short	0x0005
        /*0012*/ 	.short	0x0020
        /*0014*/ 	.byte	0x00, 0xf0, 0x11, 0x00


	//----- nvinfo : EIATTR_KPARAM_INFO
	.align		4
.L_215:
        /*0018*/ 	.byte	0x04, 0x17
        /*001a*/ 	.short	(.L_217 - .L_216)
.L_216:
        /*001c*/ 	.word	0x00000000
        /*0020*/ 	.short	0x0004
        /*0022*/ 	.short	0x001c
        /*0024*/ 	.byte	0x00, 0xf0, 0x11, 0x00


	//----- nvinfo : EIATTR_KPARAM_INFO
	.align		4
.L_217:
        /*0028*/ 	.byte	0x04, 0x17
        /*002a*/ 	.short	(.L_219 - .L_218)
.L_218:
        /*002c*/ 	.word	0x00000000
        /*0030*/ 	.short	0x0003
        /*0032*/ 	.short	0x0018
        /*0034*/ 	.byte	0x00, 0xf0, 0x11, 0x00


	//----- nvinfo : EIATTR_KPARAM_INFO
	.align		4
.L_219:
        /*0038*/ 	.byte	0x04, 0x17
        /*003a*/ 	.short	(.L_221 - .L_220)
.L_220:
        /*003c*/ 	.word	0x00000000
        /*0040*/ 	.short	0x0002
        /*0042*/ 	.short	0x0010
        /*0044*/ 	.byte	0x00, 0xf0, 0x21, 0x00


	//----- nvinfo : EIATTR_KPARAM_INFO
	.align		4
.L_221:
        /*0048*/ 	.byte	0x04, 0x17
        /*004a*/ 	.short	(.L_223 - .L_222)
.L_222:
        /*004c*/ 	.word	0x00000000
        /*0050*/ 	.short	0x0001
        /*0052*/ 	.short	0x0008
        /*0054*/ 	.byte	0x00, 0xf0, 0x21, 0x00


	//----- nvinfo : EIATTR_KPARAM_INFO
	.align		4
.L_223:
        /*0058*/ 	.byte	0x04, 0x17
        /*005a*/ 	.short	(.L_225 - .L_224)
.L_224:
        /*005c*/ 	.word	0x00000000
        /*0060*/ 	.short	0x0000
        /*0062*/ 	.short	0x0000
        /*0064*/ 	.byte	0x00, 0xf5, 0x21, 0x00


	//----- nvinfo : EIATTR_SPARSE_MMA_MASK
	.align		4
.L_225:
        /*0068*/ 	.byte	0x03, 0x50
        /*006a*/ 	.short	0x0000


	//----- nvinfo : EIATTR_MAXREG_COUNT
	.align		4
        /*006c*/ 	.byte	0x03, 0x1b
        /*006e*/ 	.short	0x00ff


	//----- nvinfo : EIATTR_MERCURY_ISA_VERSION
	.align		4
        /*0070*/ 	.byte	0x03, 0x5f
        /*0072*/ 	.short	0x0101


	//----- nvinfo : EIATTR_VRC_CTA_INIT_COUNT
	.align		4
        /*0074*/ 	.byte	0x02, 0x4a
	.zero		1
	.zero		1


	//----- nvinfo : EIATTR_EXIT_INSTR_OFFSETS
	.align		4
        /*0078*/ 	.byte	0x04, 0x1c
        /*007a*/ 	.short	(.L_227 - .L_226)


	//   ....[0]....
.L_226:
        /*007c*/ 	.word	0x00000080


	//   ....[1]....
        /*0080*/ 	.word	0x00000950


	//----- nvinfo : EIATTR_CRS_STACK_SIZE
	.align		4
.L_227:
        /*0084*/ 	.byte	0x04, 0x1e
        /*0086*/ 	.short	(.L_229 - .L_228)
.L_228:
        /*0088*/ 	.word	0x00000000


	//----- nvinfo : EIATTR_CBANK_PARAM_SIZE
	.align		4
.L_229:
        /*008c*/ 	.byte	0x03, 0x19
        /*008e*/ 	.short	0x0024


	//----- nvinfo : EIATTR_PARAM_CBANK
	.align		4
        /*0090*/ 	.byte	0x04, 0x0a
        /*0092*/ 	.short	(.L_231 - .L_230)
	.align		4
.L_230:
        /*0094*/ 	.word	index@(.nv.constant0.precompute_twiddles)
        /*0098*/ 	.short	0x0380
        /*009a*/ 	.short	0x0024


	//----- nvinfo : EIATTR_SW_WAR
	.align		4
.L_231:
        /*009c*/ 	.byte	0x04, 0x36
        /*009e*/ 	.short	(.L_233 - .L_232)
.L_232:
        /*00a0*/ 	.word	0x00000008
.L_233:


//--------------------- .nv.info.put_one          --------------------------
	.section	.nv.info.put_one,"",@"SHT_CUDA_INFO"
	.sectionflags	@""
	.align	4


	//----- nvinfo : EIATTR_CUDA_API_VERSION
	.align		4
        /*0000*/ 	.byte	0x04, 0x37
        /*0002*/ 	.short	(.L_235 - .L_234)
.L_234:
        /*0004*/ 	.word	0x00000082


	//----- nvinfo : EIATTR_KPARAM_INFO
	.align		4
.L_235:
        /*0008*/ 	.byte	0x04, 0x17
        /*000a*/ 	.short	(.L_237 - .L_236)
.L_236:
        /*000c*/ 	.word	0x00000000
        /*0010*/ 	.short	0x0001
        /*0012*/ 	.short	0x0008
        /*0014*/ 	.byte	0x00, 0xf0, 0x11, 0x00


	//----- nvinfo : EIATTR_KPARAM_INFO
	.align		4
.L_237:
        /*0018*/ 	.byte	0x04, 0x17
        /*001a*/ 	.short	(.L_239 - .L_238)
.L_238:
        /*001c*/ 	.word	0x00000000
        /*0020*/ 	.short	0x0000
        /*0022*/ 	.short	0x0000
        /*0024*/ 	.byte	0x00, 0xf5, 0x21, 0x00


	//----- nvinfo : EIATTR_SPARSE_MMA_MASK
	.align		4
.L_239:
        /*0028*/ 	.byte	0x03, 0x50
        /*002a*/ 	.short	0x0000


	//----- nvinfo : EIATTR_MAXREG_COUNT
	.align		4
        /*002c*/ 	.byte	0x03, 0x1b
        /*002e*/ 	.short	0x00ff


	//----- nvinfo : EIATTR_MERCURY_ISA_VERSION
	.align		4
        /*0030*/ 	.byte	0x03, 0x5f
        /*0032*/ 	.short	0x0101


	//----- nvinfo : EIATTR_VRC_CTA_INIT_COUNT
	.align		4
        /*0034*/ 	.byte	0x02, 0x4a
	.zero		1
	.zero		1


	//----- nvinfo : EIATTR_EXIT_INSTR_OFFSETS
	.align		4
        /*0038*/ 	.byte	0x04, 0x1c
        /*003a*/ 	.short	(.L_241 - .L_240)


	//   ....[0]....
.L_240:
        /*003c*/ 	.word	0x00000070


	//----- nvinfo : EIATTR_CBANK_PARAM_SIZE
	.align		4
.L_241:
        /*0040*/ 	.byte	0x03, 0x19
        /*0042*/ 	.short	0x000c


	//----- nvinfo : EIATTR_PARAM_CBANK
	.align		4
        /*0044*/ 	.byte	0x04, 0x0a
        /*0046*/ 	.short	(.L_243 - .L_242)
	.align		4
.L_242:
        /*0048*/ 	.word	index@(.nv.constant0.put_one)
        /*004c*/ 	.short	0x0380
        /*004e*/ 	.short	0x000c


	//----- nvinfo : EIATTR_SW_WAR
	.align		4
.L_243:
        /*0050*/ 	.byte	0x04, 0x36
        /*0052*/ 	.short	(.L_245 - .L_244)
.L_244:
        /*0054*/ 	.word	0x00000008
.L_245:


//--------------------- .nv.info.sort_values      --------------------------
	.section	.nv.info.sort_values,"",@"SHT_CUDA_INFO"
	.sectionflags	@""
	.align	4


	//----- nvinfo : EIATTR_CUDA_API_VERSION
	.align		4
        /*0000*/ 	.byte	0x04, 0x37
        /*0002*/ 	.short	(.L_247 - .L_246)
.L_246:
        /*0004*/ 	.word	0x00000082


	//----- nvinfo : EIATTR_KPARAM_INFO
	.align		4
.L_247:
        /*0008*/ 	.byte	0x04, 0x17
        /*000a*/ 	.short	(.L_249 - .L_248)
.L_248:
        /*000c*/ 	.word	0x00000000
        /*0010*/ 	.short	0x0002
        /*0012*/ 	.short	0x0010
        /*0014*/ 	.byte	0x00, 0xf0, 0x11, 0x00


	//----- nvinfo : EIATTR_KPARAM_INFO
	.align		4
.L_249:
        /*0018*/ 	.byte	0x04, 0x17
        /*001a*/ 	.short	(.L_251 - .L_250)
.L_250:
        /*001c*/ 	.word	0x00000000
        /*0020*/ 	.short	0x0001
        /*0022*/ 	.short	0x0008
        /*0024*/ 	.byte	0x00, 0xf5, 0x21, 0x00


	//----- nvinfo : EIATTR_KPARAM_INFO
	.align		4
.L_251:
        /*0028*/ 	.byte	0x04, 0x17
        /*002a*/ 	.short	(.L_253 - .L_252)
.L_252:
        /*002c*/ 	.word	0x00000000
        /*0030*/ 	.short	0x0000
        /*0032*/ 	.short	0x0000
        /*0034*/ 	.byte	0x00, 0xf5, 0x21, 0x00


	//----- nvinfo : EIATTR_SPARSE_MMA_MASK
	.align		4
.L_253:
        /*0038*/ 	.byte	0x03, 0x50
        /*003a*/ 	.short	0x0000


	//----- nvinfo : EIATTR_MAXREG_COUNT
	.align		4
        /*003c*/ 	.byte	0x03, 0x1b
        /*003e*/ 	.short	0x00ff


	//----- nvinfo : EIATTR_MERCURY_ISA_VERSION
	.align		4
        /*0040*/ 	.byte	0x03, 0x5f
        /*0042*/ 	.short	0x0101


	//----- nvinfo : EIATTR_VRC_CTA_INIT_COUNT
	.align		4
        /*0044*/ 	.byte	0x02, 0x4a
	.zero		1
	.zero		1


	//----- nvinfo : EIATTR_EXIT_INSTR_OFFSETS
	.align		4
        /*0048*/ 	.byte	0x04, 0x1c
        /*004a*/ 	.short	(.L_255 - .L_254)


	//   ....[0]....
.L_254:
        /*004c*/ 	.word	0x00000070


	//   ....[1]....
        /*0050*/ 	.word	0x00000130


	//   ....[2]....
        /*0054*/ 	.word	0x000001d0


	//----- nvinfo : EIATTR_CRS_STACK_SIZE
	.align		4
.L_255:
        /*0058*/ 	.byte	0x04, 0x1e
        /*005a*/ 	.short	(.L_257 - .L_256)
.L_256:
        /*005c*/ 	.word	0x00000000


	//----- nvinfo : EIATTR_CBANK_PARAM_SIZE
	.align		4
.L_257:
        /*0060*/ 	.byte	0x03, 0x19
        /*0062*/ 	.short	0x0014


	//----- nvinfo : EIATTR_PARAM_CBANK
	.align		4
        /*0064*/ 	.byte	0x04, 0x0a
        /*0066*/ 	.short	(.L_259 - .L_258)
	.align		4
.L_258:
        /*0068*/ 	.word	index@(.nv.constant0.sort_values)
        /*006c*/ 	.short	0x0380
        /*006e*/ 	.short	0x0014


	//----- nvinfo : EIATTR_SW_WAR
	.align		4
.L_259:
        /*0070*/ 	.byte	0x04, 0x36
        /*0072*/ 	.short	(.L_261 - .L_260)
.L_260:
        /*0074*/ 	.word	0x00000008
.L_261:


//--------------------- .nv.callgraph             --------------------------
	.section	.nv.callgraph,"",@"SHT_CUDA_CALLGRAPH"
	.align	4
	.sectionentsize	8
	.align		4
        /*0000*/ 	.word	0x00000000
	.align		4
        /*0004*/ 	.word	0xffffffff
	.align		4
        /*0008*/ 	.word	0x00000000
	.align		4
        /*000c*/ 	.word	0xfffffffe
	.align		4
        /*0010*/ 	.word	0x00000000
	.align		4
        /*0014*/ 	.word	0xfffffffd
	.align		4
        /*0018*/ 	.word	0x00000000
	.align		4
        /*001c*/ 	.word	0xfffffffc


//--------------------- .text.get_result_from_temp --------------------------
	.section	.text.get_result_from_temp,"ax",@progbits
	.align	128
        .global         get_result_from_temp
        .type           get_result_from_temp,@function
        .size           get_result_from_temp,(.L_x_31 - get_result_from_temp)
        .other          get_result_from_temp,@"STO_CUDA_ENTRY STV_DEFAULT"
get_result_from_temp:
.text.get_result_from_temp:
[----:B------:R-:W-:Y:S01]  /*0000*/  LDC R1, c[0x0][0x37c] ;  /* 0x0000df00ff017b82 */ /* 0x000fe20000000800 */
[----:B------:R-:W0:Y:S02]  /*0010*/  S2R R0, SR_TID.X ;  /* 0x0000000000007919 */ /* 0x000e240000002100 */
[----:B0-----:R-:W-:-:S13]  /*0020*/  ISETP.NE.AND P0, PT, R0, RZ, PT ;  /* 0x000000ff0000720c */ /* 0x001fda0003f05270 */
[----:B------:R-:W-:Y:S05]  /*0030*/  @P0 EXIT ;  /* 0x000000000000094d */ /* 0x000fea0003800000 */
[----:B------:R-:W0:Y:S01]  /*0040*/  LDC.64 R2, c[0x0][0x380] ;  /* 0x0000e000ff027b82 */ /* 0x000e220000000a00 */
[----:B------:R-:W0:Y:S02]  /*0050*/  LDCU.64 UR4, c[0x0][0x358] ;  /* 0x00006b00ff0477ac */ /* 0x000e240008000a00 */
[----:B0-----:R-:W2:Y:S04]  /*0060*/  LDG.E R7, desc[UR4][R2.64] ;  /* 0x0000000402077981 */ /* 0x001ea8000c1e1900 */
[----:B------:R-:W3:Y:S04]  /*0070*/  LDG.E R9, desc[UR4][R2.64+0x4] ;  /* 0x0000040402097981 */ /* 0x000ee8000c1e1900 */
[----:B------:R-:W4:Y:S04]  /*0080*/  LDG.E R11, desc[UR4][R2.64+0x8] ;  /* 0x00000804020b7981 */ /* 0x000f28000c1e1900 */
[----:B------:R-:W5:Y:S01]  /*0090*/  LDG.E R13, desc[UR4][R2.64+0xc] ;  /* 0x00000c04020d7981 */ /* 0x000f62000c1e1900 */
[----:B------:R-:W2:Y:S03]  /*00a0*/  LDC.64 R4, c[0x0][0x388] ;  /* 0x0000e200ff047b82 */ /* 0x000ea60000000a00 */
[----:B--2---:R-:W-:Y:S04]  /*00b0*/  STG.E desc[UR4][R4.64], R7 ;  /* 0x0000000704007986 */ /* 0x004fe8000c101904 */
[----:B---3--:R-:W-:Y:S04]  /*00c0*/  STG.E desc[UR4][R4.64+0x4], R9 ;  /* 0x0000040904007986 */ /* 0x008fe8000c101904 */
[----:B----4-:R-:W-:Y:S04]  /*00d0*/  STG.E desc[UR4][R4.64+0x8], R11 ;  /* 0x0000080b04007986 */ /* 0x010fe8000c101904 */
[----:B-----5:R-:W-:Y:S01]  /*00e0*/  STG.E desc[UR4][R4.64+0xc], R13 ;  /* 0x00000c0d04007986 */ /* 0x020fe2000c101904 */
[----:B------:R-:W-:Y:S05]  /*00f0*/  EXIT ;  /* 0x000000000000794d */ /* 0x000fea0003800000 */
.L_x_0:
[----:B------:R-:W-:-:S00]  /*0100*/  BRA `(.L_x_0) ;  /* 0xfffffffc00fc7947 */ /* 0x000fc0000383ffff */
[----:B------:R-:W-:-:S00]  /*0110*/  NOP ;  /* 0x0000000000007918 */ /* 0x000fc00000000000 */
        /* <DEDUP_REMOVED lines=14> */
.L_x_31:


//--------------------- .text.eval_at_point_second_pass --------------------------
	.section	.text.eval_at_point_second_pass,"ax",@progbits
	.align	128
        .global         eval_at_point_second_pass
        .type           eval_at_point_second_pass,@function
        .size           eval_at_point_second_pass,(.L_x_32 - eval_at_point_second_pass)
        .other          eval_at_point_second_pass,@"STO_CUDA_ENTRY STV_DEFAULT"
eval_at_point_second_pass:
.text.eval_at_point_second_pass:
[----:B------:R-:W-:Y:S01]  /*0000*/  LDC R1, c[0x0][0x37c] ;  /* 0x0000df00ff017b82 */ /* 0x000fe20000000800 */
[----:B------:R-:W0:Y:S07]  /*0010*/  S2R R0, SR_TID.X ;  /* 0x0000000000007919 */ /* 0x000e2e0000002100 */
[----:B------:R-:W1:Y:S01]  /*0020*/  S2UR UR10, SR_CTAID.X ;  /* 0x00000000000a79c3 */ /* 0x000e620000002500 */
[----:B------:R-:W2:Y:S01]  /*0030*/  LDCU.64 UR8, c[0x0][0x358] ;  /* 0x00006b00ff0877ac */ /* 0x000ea20008000a00 */
[----:B------:R-:W3:Y:S06]  /*0040*/  LDCU UR6, c[0x0][0x390] ;  /* 0x00007200ff0677ac */ /* 0x000eec0008000800 */
[----:B------:R-:W1:Y:S08]  /*0050*/  LDC R14, c[0x0][0x360] ;  /* 0x0000d800ff0e7b82 */ /* 0x000e700000000800 */
[----:B------:R-:W4:Y:S08]  /*0060*/  LDC R7, c[0x0][0x3a8] ;  /* 0x0000ea00ff077b82 */ /* 0x000f300000000800 */
[----:B------:R-:W4:Y:S01]  /*0070*/  LDC.64 R2, c[0x0][0x380] ;  /* 0x0000e000ff027b82 */ /* 0x000f220000000a00 */
[----:B-1----:R-:W-:-:S04]  /*0080*/  IMAD R5, R14, UR10, RZ ;  /* 0x0000000a0e057c24 */ /* 0x002fc8000f8e02ff */
[----:B0-----:R-:W-:Y:S02]  /*0090*/  IMAD R5, R5, 0x2, R0 ;  /* 0x0000000205057824 */ /* 0x001fe400078e0200 */
[----:B----4-:R-:W-:-:S04]  /*00a0*/  IMAD.WIDE R2, R7, 0x10, R2 ;  /* 0x0000001007027825 */ /* 0x010fc800078e0202 */
[C---:B------:R-:W-:Y:S02]  /*00b0*/  IMAD.IADD R7, R5.reuse, 0x1, R14 ;  /* 0x0000000105077824 */ /* 0x040fe400078e020e */
[----:B------:R-:W-:-:S04]  /*00c0*/  IMAD.WIDE.U32 R12, R5, 0x10, R2 ;  /* 0x00000010050c7825 */ /* 0x000fc800078e0002 */
[----:B------:R-:W-:Y:S01]  /*00d0*/  IMAD.WIDE.U32 R2, R7, 0x10, R2 ;  /* 0x0000001007027825 */ /* 0x000fe200078e0002 */
[----:B--2---:R-:W2:Y:S04]  /*00e0*/  LDG.E R4, desc[UR8][R12.64] ;  /* 0x000000080c047981 */ /* 0x004ea8000c1e1900 */
[----:B------:R-:W2:Y:S04]  /*00f0*/  LDG.E R5, desc[UR8][R12.64+0x4] ;  /* 0x000004080c057981 */ /* 0x000ea8000c1e1900 */
[----:B------:R-:W2:Y:S04]  /*0100*/  LDG.E R6, desc[UR8][R12.64+0x8] ;  /* 0x000008080c067981 */ /* 0x000ea8000c1e1900 */
[----:B------:R-:W2:Y:S04]  /*0110*/  LDG.E R7, desc[UR8][R12.64+0xc] ;  /* 0x00000c080c077981 */ /* 0x000ea8000c1e1900 */
[----:B------:R-:W4:Y:S04]  /*0120*/  LDG.E R8, desc[UR8][R2.64] ;  /* 0x0000000802087981 */ /* 0x000f28000c1e1900 */
[----:B------:R-:W4:Y:S04]  /*0130*/  LDG.E R9, desc[UR8][R2.64+0x4] ;  /* 0x0000040802097981 */ /* 0x000f28000c1e1900 */
[----:B------:R-:W4:Y:S04]  /*0140*/  LDG.E R10, desc[UR8][R2.64+0x8] ;  /* 0x00000808020a7981 */ /* 0x000f28000c1e1900 */
[----:B------:R-:W4:Y:S01]  /*0150*/  LDG.E R11, desc[UR8][R2.64+0xc] ;  /* 0x00000c08020b7981 */ /* 0x000f22000c1e1900 */
[----:B------:R-:W0:Y:S01]  /*0160*/  S2UR UR5, SR_CgaCtaId ;  /* 0x00000000000579c3 */ /* 0x000e220000008800 */
[----:B------:R-:W-:Y:S01]  /*0170*/  UMOV UR4, 0x400 ;  /* 0x0000040000047882 */ /* 0x000fe20000000000 */
[----:B---3--:R-:W-:-:S02]  /*0180*/  UISETP.LT.AND UP0, UPT, UR6, 0x200, UPT ;  /* 0x000002000600788c */ /* 0x008fc4000bf01270 */
[----:B0-----:R-:W-:-:S06]  /*0190*/  ULEA UR4, UR5, UR4, 0x18 ;  /* 0x0000000405047291 */ /* 0x001fcc000f8ec0ff */
[----:B------:R-:W-:Y:S01]  /*01a0*/  LEA R17, R0, UR4, 0x4 ;  /* 0x0000000400117c11 */ /* 0x000fe2000f8e20ff */
[----:B------:R-:W-:-:S04]  /*01b0*/  USEL UR4, UR6, 0x200, UP0 ;  /* 0x0000020006047887 */ /* 0x000fc80008000000 */
[----:B------:R-:W-:Y:S01]  /*01c0*/  IMAD R14, R14, 0x10, R17 ;  /* 0x000000100e0e7824 */ /* 0x000fe200078e0211 */
[----:B------:R-:W-:-:S04]  /*01d0*/  USHF.R.S32.HI UR4, URZ, 0x1, UR4 ;  /* 0x00000001ff047899 */ /* 0x000fc80008011404 */
[----:B------:R-:W-:Y:S01]  /*01e0*/  UISETP.GE.AND UP0, UPT, UR4, 0x1, UPT ;  /* 0x000000010400788c */ /* 0x000fe2000bf06270 */
[----:B--2---:R0:W-:Y:S04]  /*01f0*/  STS.128 [R17], R4 ;  /* 0x0000000411007388 */ /* 0x0041e80000000c00 */
[----:B----4-:R0:W-:Y:S04]  /*0200*/  STS.128 [R14], R8 ;  /* 0x000000080e007388 */ /* 0x0101e80000000c00 */
[----:B------:R-:W-:Y:S05]  /*0210*/  BRA.U !UP0, `(.L_x_1) ;  /* 0x0000001108c07547 */ /* 0x000fea000b800000 */
[----:B------:R-:W1:Y:S01]  /*0220*/  LDCU UR5, c[0x0][0x394] ;  /* 0x00007280ff0577ac */ /* 0x000e620008000800 */
[----:B------:R-:W-:Y:S02]  /*0230*/  IMAD.U32 R18, RZ, RZ, UR4 ;  /* 0x00000004ff127e24 */ /* 0x000fe4000f8e00ff */
[----:B-1----:R-:W-:-:S07]  /*0240*/  IMAD.U32 R16, RZ, RZ, UR5 ;  /* 0x00000005ff107e24 */ /* 0x002fce000f8e00ff */
.L_x_3:
[----:B------:R-:W-:Y:S02]  /*0250*/  ISETP.GE.AND P0, PT, R0, R18, PT ;  /* 0x000000120000720c */ /* 0x000fe40003f06270 */
[----:B------:R-:W-:Y:S02]  /*0260*/  ISETP.GT.U32.AND P2, PT, R18, 0x1, PT ;  /* 0x000000011200780c */ /* 0x000fe40003f44070 */
[----:B------:R-:W-:-:S09]  /*0270*/  SHF.R.U32.HI R18, RZ, 0x1, R18 ;  /* 0x00000001ff127819 */ /* 0x000fd20000011612 */
[----:B-1----:R-:W-:Y:S05]  /*0280*/  @P0 BRA `(.L_x_2) ;  /* 0x00000010009c0947 */ /* 0x002fea0003800000 */
[----:B------:R-:W-:Y:S05]  /*0290*/  WARPSYNC.ALL ;  /* 0x0000000000007948 */ /* 0x000fea0003800000 */
[----:B------:R-:W-:Y:S01]  /*02a0*/  BAR.SYNC.DEFER_BLOCKING 0x0 ;  /* 0x0000000000007b1d */ /* 0x000fe20000010000 */
[----:B------:R-:W-:-:S07]  /*02b0*/  IMAD R23, R0, 0x10, R17 ;  /* 0x0000001000177824 */ /* 0x000fce00078e0211 */
[----:B0-----:R-:W0:Y:S01]  /*02c0*/  LDC.64 R14, c[0x0][0x388] ;  /* 0x0000e200ff0e7b82 */ /* 0x001e220000000a00 */
[----:B------:R-:W-:Y:S04]  /*02d0*/  LDS.128 R4, [R23] ;  /* 0x0000000017047984 */ /* 0x000fe80000000c00 */
[----:B------:R-:W1:Y:S01]  /*02e0*/  LDS.128 R8, [R23+0x10] ;  /* 0x0000100017087984 */ /* 0x000e620000000c00 */
[----:B0-----:R-:W-:Y:S02]  /*02f0*/  IMAD.WIDE R14, R16, 0x10, R14 ;  /* 0x00000010100e7825 */ /* 0x001fe400078e020e */
[----:B------:R-:W-:Y:S06]  /*0300*/  BAR.SYNC.DEFER_BLOCKING 0x0 ;  /* 0x0000000000007b1d */ /* 0x000fec0000010000 */
[----:B------:R-:W1:Y:S04]  /*0310*/  LDG.E R22, desc[UR8][R14.64+0x8] ;  /* 0x000008080e167981 */ /* 0x000e68000c1e1900 */
[----:B------:R-:W2:Y:S04]  /*0320*/  LDG.E R19, desc[UR8][R14.64+0xc] ;  /* 0x00000c080e137981 */ /* 0x000ea8000c1e1900 */
[----:B------:R0:W3:Y:S04]  /*0330*/  LDG.E R21, desc[UR8][R14.64] ;  /* 0x000000080e157981 */ /* 0x0000e8000c1e1900 */
[----:B------:R-:W0:Y:S01]  /*0340*/  LDG.E R20, desc[UR8][R14.64+0x4] ;  /* 0x000004080e147981 */ /* 0x000e22000c1e1900 */
[----:B------:R-:W-:Y:S01]  /*0350*/  UMOV UR4, URZ ;  /* 0x000000ff00047c82 */ /* 0x000fe20008000000 */
[----:B------:R-:W-:Y:S01]  /*0360*/  UMOV UR5, URZ ;  /* 0x000000ff00057c82 */ /* 0x000fe20008000000 */
[----:B-1----:R-:W-:-:S04]  /*0370*/  IMAD.WIDE.U32 R12, R22, R10, RZ ;  /* 0x0000000a160c7225 */ /* 0x002fc800078e00ff */
[----:B--2---:R-:W-:Y:S01]  /*0380*/  IMAD.WIDE.U32 R2, R19, R11, RZ ;  /* 0x0000000b13027225 */ /* 0x004fe200078e00ff */
[----:B------:R-:W-:-:S04]  /*0390*/  SHF.R.U64 R25, R12, 0x1f, R13 ;  /* 0x0000001f0c197819 */ /* 0x000fc8000000120d */
[----:B------:R-:W-:Y:S02]  /*03a0*/  IADD3 R24, P0, PT, R12, R25, RZ ;  /* 0x000000190c187210 */ /* 0x000fe40007f1e0ff */
[----:B------:R-:W-:Y:S01]  /*03b0*/  SHF.R.U64 R25, R2, 0x1f, R3 ;  /* 0x0000001f02197819 */ /* 0x000fe20000001203 */
[----:B0-----:R-:W-:Y:S01]  /*03c0*/  IMAD.WIDE.U32 R14, R20, R9, RZ ;  /* 0x00000009140e7225 */ /* 0x001fe200078e00ff */
[----:B------:R-:W-:Y:S02]  /*03d0*/  LEA.HI.X R13, R13, R13, RZ, 0x1, P0 ;  /* 0x0000000d0d0d7211 */ /* 0x000fe400000f0cff */
[----:B------:R-:W-:Y:S02]  /*03e0*/  IADD3 R23, P0, PT, R2, R25, RZ ;  /* 0x0000001902177210 */ /* 0x000fe40007f1e0ff */
[----:B------:R-:W-:Y:S02]  /*03f0*/  SHF.R.U64 R13, R24, 0x1f, R13 ;  /* 0x0000001f180d7819 */ /* 0x000fe4000000120d */
[----:B------:R-:W-:-:S03]  /*0400*/  LEA.HI.X R24, R3, R3, RZ, 0x1, P0 ;  /* 0x0000000303187211 */ /* 0x000fc600000f0cff */
[----:B------:R-:W-:Y:S01]  /*0410*/  IMAD.IADD R3, R12, 0x1, R13 ;  /* 0x000000010c037824 */ /* 0x000fe200078e020d */
[----:B------:R-:W-:Y:S01]  /*0420*/  SHF.R.U64 R23, R23, 0x1f, R24 ;  /* 0x0000001f17177819 */ /* 0x000fe20000001218 */
[----:B---3--:R-:W-:-:S03]  /*0430*/  IMAD.WIDE.U32 R12, R21, R8, RZ ;  /* 0x00000008150c7225 */ /* 0x008fc600078e00ff */
[----:B------:R-:W-:Y:S01]  /*0440*/  LOP3.LUT R3, R3, 0x7fffffff, RZ, 0xc0, !PT ;  /* 0x7fffffff03037812 */ /* 0x000fe200078ec0ff */
[----:B------:R-:W-:Y:S01]  /*0450*/  IMAD.IADD R2, R2, 0x1, R23 ;  /* 0x0000000102027824 */ /* 0x000fe200078e0217 */
[----:B------:R-:W-:Y:S02]  /*0460*/  SHF.R.U64 R25, R12, 0x1f, R13 ;  /* 0x0000001f0c197819 */ /* 0x000fe4000000120d */
[----:B------:R-:W-:Y:S02]  /*0470*/  SHF.R.U64 R23, R14, 0x1f, R15 ;  /* 0x0000001f0e177819 */ /* 0x000fe4000000120f */
[----:B------:R-:W-:Y:S02]  /*0480*/  IADD3 R25, P0, PT, R12, R25, RZ ;  /* 0x000000190c197210 */ /* 0x000fe40007f1e0ff */
[----:B------:R-:W-:Y:S02]  /*0490*/  IADD3 R23, P1, PT, R14, R23, RZ ;  /* 0x000000170e177210 */ /* 0x000fe40007f3e0ff */
[----:B------:R-:W-:-:S02]  /*04a0*/  LEA.HI.X R26, R13, R13, RZ, 0x1, P0 ;  /* 0x0000000d0d1a7211 */ /* 0x000fc400000f0cff */
[----:B------:R-:W-:Y:S02]  /*04b0*/  LEA.HI.X R24, R15, R15, RZ, 0x1, P1 ;  /* 0x0000000f0f187211 */ /* 0x000fe400008f0cff */
[----:B------:R-:W-:Y:S02]  /*04c0*/  SHF.R.U64 R15, R25, 0x1f, R26 ;  /* 0x0000001f190f7819 */ /* 0x000fe4000000121a */
[----:B------:R-:W-:Y:S02]  /*04d0*/  SHF.R.U64 R13, R23, 0x1f, R24 ;  /* 0x0000001f170d7819 */ /* 0x000fe40000001218 */
[----:B------:R-:W-:Y:S01]  /*04e0*/  LOP3.LUT R2, R2, 0x7fffffff, RZ, 0xc, !PT ;  /* 0x7fffffff02027812 */ /* 0x000fe200078e0cff */
[----:B------:R-:W-:Y:S02]  /*04f0*/  IMAD.IADD R12, R12, 0x1, R15 ;  /* 0x000000010c0c7824 */ /* 0x000fe400078e020f */
[----:B------:R-:W-:Y:S01]  /*0500*/  IMAD.IADD R14, R14, 0x1, R13 ;  /* 0x000000010e0e7824 */ /* 0x000fe200078e020d */
[----:B------:R-:W-:-:S02]  /*0510*/  IADD3 R3, P1, PT, R2, R3, RZ ;  /* 0x0000000302037210 */ /* 0x000fc40007f3e0ff */
[----:B------:R-:W-:Y:S02]  /*0520*/  LOP3.LUT R13, R12, 0x7fffffff, RZ, 0xc0, !PT ;  /* 0x7fffffff0c0d7812 */ /* 0x000fe400078ec0ff */
[----:B------:R-:W-:Y:S01]  /*0530*/  LOP3.LUT R14, R14, 0x7fffffff, RZ, 0xc, !PT ;  /* 0x7fffffff0e0e7812 */ /* 0x000fe200078e0cff */
[----:B------:R-:W-:Y:S01]  /*0540*/  IMAD.X R2, RZ, RZ, RZ, P1 ;  /* 0x000000ffff027224 */ /* 0x000fe200008e06ff */
[C---:B------:R-:W-:Y:S02]  /*0550*/  IADD3 R24, P4, PT, R3.reuse, -0x7fffffff, RZ ;  /* 0x8000000103187810 */ /* 0x040fe40007f9e0ff */
[----:B------:R-:W-:Y:S02]  /*0560*/  IADD3 R14, P0, PT, R14, R13, RZ ;  /* 0x0000000d0e0e7210 */ /* 0x000fe40007f1e0ff */
[----:B------:R-:W-:Y:S02]  /*0570*/  ISETP.LT.U32.AND P1, PT, R3, R24, PT ;  /* 0x000000180300720c */ /* 0x000fe40003f21070 */
[----:B------:R-:W-:Y:S01]  /*0580*/  IADD3.X R15, PT, PT, R2, -0x1, RZ, P4, !PT ;  /* 0xffffffff020f7810 */ /* 0x000fe200027fe4ff */
[----:B------:R-:W-:Y:S01]  /*0590*/  IMAD.X R12, RZ, RZ, RZ, P0 ;  /* 0x000000ffff0c7224 */ /* 0x000fe200000e06ff */
[----:B------:R-:W-:-:S02]  /*05a0*/  IADD3 R25, P3, PT, R14, -0x7fffffff, RZ ;  /* 0x800000010e197810 */ /* 0x000fc40007f7e0ff */
[----:B------:R-:W-:Y:S02]  /*05b0*/  ISETP.LT.U32.AND.EX P1, PT, R2, R15, PT, P1 ;  /* 0x0000000f0200720c */ /* 0x000fe40003f21110 */
[----:B------:R-:W-:Y:S02]  /*05c0*/  ISETP.LT.U32.AND P0, PT, R14, R25, PT ;  /* 0x000000190e00720c */ /* 0x000fe40003f01070 */
[----:B------:R-:W-:Y:S02]  /*05d0*/  SEL R24, R3, R24, P1 ;  /* 0x0000001803187207 */ /* 0x000fe40000800000 */
[----:B------:R-:W-:Y:S02]  /*05e0*/  IADD3.X R23, PT, PT, R12, -0x1, RZ, P3, !PT ;  /* 0xffffffff0c177810 */ /* 0x000fe40001ffe4ff */
[----:B------:R-:W-:Y:S01]  /*05f0*/  SEL R15, R2, R15, P1 ;  /* 0x0000000f020f7207 */ /* 0x000fe20000800000 */
[----:B------:R-:W-:Y:S01]  /*0600*/  IMAD.SHL.U32 R13, R24, 0x2, RZ ;  /* 0x00000002180d7824 */ /* 0x000fe200078e00ff */
[----:B------:R-:W-:Y:S01]  /*0610*/  ISETP.LT.U32.AND.EX P0, PT, R12, R23, PT, P0 ;  /* 0x000000170c00720c */ /* 0x000fe20003f01100 */
[----:B------:R-:W-:Y:S01]  /*0620*/  IMAD.WIDE.U32 R2, R19, R10, RZ ;  /* 0x0000000a13027225 */ /* 0x000fe200078e00ff */
[----:B------:R-:W-:-:S02]  /*0630*/  SHF.R.U64 R26, R24, 0x1e, R15 ;  /* 0x0000001e181a7819 */ /* 0x000fc4000000120f */
[----:B------:R-:W-:Y:S02]  /*0640*/  SEL R25, R14, R25, P0 ;  /* 0x000000190e197207 */ /* 0x000fe40000000000 */
[----:B------:R-:W-:Y:S02]  /*0650*/  SEL R12, R12, R23, P0 ;  /* 0x000000170c0c7207 */ /* 0x000fe40000000000 */
[----:B------:R-:W-:Y:S02]  /*0660*/  IADD3 R26, P0, PT, R26, R13, RZ ;  /* 0x0000000d1a1a7210 */ /* 0x000fe40007f1e0ff */
[----:B------:R-:W-:Y:S02]  /*0670*/  SHF.L.U64.HI R14, R24, 0x1, R15 ;  /* 0x00000001180e7819 */ /* 0x000fe4000001020f */
[----:B------:R-:W-:Y:S02]  /*0680*/  SHF.R.U64 R27, R2, 0x1f, R3 ;  /* 0x0000001f021b7819 */ /* 0x000fe40000001203 */
[----:B------:R-:W-:-:S02]  /*0690*/  LEA.HI.X R23, R15, R14, RZ, 0x2, P0 ;  /* 0x0000000e0f177211 */ /* 0x000fc400000f14ff */
[----:B------:R-:W-:Y:S02]  /*06a0*/  IADD3 R14, P0, PT, R2, R27, RZ ;  /* 0x0000001b020e7210 */ /* 0x000fe40007f1e0ff */
[----:B------:R-:W-:Y:S02]  /*06b0*/  SHF.R.U64 R26, R26, 0x1f, R23 ;  /* 0x0000001f1a1a7819 */ /* 0x000fe40000001217 */
[----:B------:R-:W-:Y:S02]  /*06c0*/  LEA.HI.X R3, R3, R3, RZ, 0x1, P0 ;  /* 0x0000000303037211 */ /* 0x000fe400000f0cff */
[----:B------:R-:W-:Y:S01]  /*06d0*/  SHF.R.U64 R27, R24, 0x1f, R15 ;  /* 0x0000001f181b7819 */ /* 0x000fe2000000120f */
[----:B------:R-:W-:Y:S01]  /*06e0*/  IMAD.IADD R13, R26, 0x1, R13 ;  /* 0x000000011a0d7824 */ /* 0x000fe200078e020d */
[----:B------:R-:W-:Y:S02]  /*06f0*/  SHF.R.U64 R3, R14, 0x1f, R3 ;  /* 0x0000001f0e037819 */ /* 0x000fe40000001203 */
[----:B------:R-:W-:-:S03]  /*0700*/  IADD3 R19, P3, PT, R20, R19, RZ ;  /* 0x0000001314137210 */ /* 0x000fc60007f7e0ff */
[----:B------:R-:W-:Y:S02]  /*0710*/  IMAD.IADD R14, R2, 0x1, R3 ;  /* 0x00000001020e7824 */ /* 0x000fe400078e0203 */
[----:B------:R-:W-:-:S03]  /*0720*/  IMAD.WIDE.U32 R2, R22, R11, RZ ;  /* 0x0000000b16027225 */ /* 0x000fc600078e00ff */
[----:B------:R-:W-:Y:S02]  /*0730*/  LOP3.LUT R14, R14, 0x7fffffff, RZ, 0xc0, !PT ;  /* 0x7fffffff0e0e7812 */ /* 0x000fe400078ec0ff */
[----:B------:R-:W-:-:S04]  /*0740*/  SHF.R.U64 R23, R2, 0x1f, R3 ;  /* 0x0000001f02177819 */ /* 0x000fc80000001203 */
[----:B------:R-:W-:-:S04]  /*0750*/  IADD3 R23, P0, PT, R2, R23, RZ ;  /* 0x0000001702177210 */ /* 0x000fc80007f1e0ff */
[----:B------:R-:W-:-:S04]  /*0760*/  LEA.HI.X R26, R3, R3, RZ, 0x1, P0 ;  /* 0x00000003031a7211 */ /* 0x000fc800000f0cff */
[----:B------:R-:W-:-:S05]  /*0770*/  SHF.R.U64 R3, R23, 0x1f, R26 ;  /* 0x0000001f17037819 */ /* 0x000fca000000121a */
[----:B------:R-:W-:-:S05]  /*0780*/  IMAD.IADD R3, R2, 0x1, R3 ;  /* 0x0000000102037824 */ /* 0x000fca00078e0203 */
[----:B------:R-:W-:-:S04]  /*0790*/  LOP3.LUT R3, R3, 0x7fffffff, RZ, 0xc0, !PT ;  /* 0x7fffffff03037812 */ /* 0x000fc800078ec0ff */
[----:B------:R-:W-:Y:S02]  /*07a0*/  IADD3 R3, P0, PT, R3, R14, RZ ;  /* 0x0000000e03037210 */ /* 0x000fe40007f1e0ff */
[----:B------:R-:W-:Y:S02]  /*07b0*/  LOP3.LUT R14, R13, 0x7fffffff, RZ, 0xc0, !PT ;  /* 0x7fffffff0d0e7812 */ /* 0x000fe400078ec0ff */
[----:B------:R-:W-:Y:S01]  /*07c0*/  IADD3 R26, P1, PT, R3, -0x7fffffff, RZ ;  /* 0x80000001031a7810 */ /* 0x000fe20007f3e0ff */
[----:B------:R-:W-:-:S03]  /*07d0*/  IMAD.X R2, RZ, RZ, RZ, P0 ;  /* 0x000000ffff027224 */ /* 0x000fc600000e06ff */
[----:B------:R-:W-:Y:S02]  /*07e0*/  ISETP.LT.U32.AND P0, PT, R3, R26, PT ;  /* 0x0000001a0300720c */ /* 0x000fe40003f01070 */
[----:B------:R-:W-:-:S04]  /*07f0*/  IADD3.X R23, PT, PT, R2, -0x1, RZ, P1, !PT ;  /* 0xffffffff02177810 */ /* 0x000fc80000ffe4ff */
[----:B------:R-:W-:-:S04]  /*0800*/  ISETP.LT.U32.AND.EX P0, PT, R2, R23, PT, P0 ;  /* 0x000000170200720c */ /* 0x000fc80003f01100 */
[----:B------:R-:W-:Y:S02]  /*0810*/  SEL R26, R3, R26, P0 ;  /* 0x0000001a031a7207 */ /* 0x000fe40000000000 */
[----:B------:R-:W-:-:S03]  /*0820*/  SEL R23, R2, R23, P0 ;  /* 0x0000001702177207 */ /* 0x000fc60000000000 */
[C---:B------:R-:W-:Y:S01]  /*0830*/  IMAD.SHL.U32 R28, R26.reuse, 0x2, RZ ;  /* 0x000000021a1c7824 */ /* 0x040fe200078e00ff */
[----:B------:R-:W-:-:S04]  /*0840*/  SHF.R.U64 R3, R26, 0x1f, R23 ;  /* 0x0000001f1a037819 */ /* 0x000fc80000001217 */
[----:B------:R-:W-:-:S04]  /*0850*/  IADD3 R3, P0, PT, R3, R26, RZ ;  /* 0x0000001a03037210 */ /* 0x000fc80007f1e0ff */
[----:B------:R-:W-:-:S04]  /*0860*/  LEA.HI.X R2, R23, R23, RZ, 0x1, P0 ;  /* 0x0000001717027211 */ /* 0x000fc800000f0cff */
[----:B------:R-:W-:-:S05]  /*0870*/  SHF.R.U64 R3, R3, 0x1f, R2 ;  /* 0x0000001f03037819 */ /* 0x000fca0000001202 */
[----:B------:R-:W-:-:S05]  /*0880*/  IMAD.IADD R2, R3, 0x1, R26 ;  /* 0x0000000103027824 */ /* 0x000fca00078e021a */
[----:B------:R-:W-:-:S04]  /*0890*/  LOP3.LUT R13, R2, 0x7fffffff, RZ, 0xc, !PT ;  /* 0x7fffffff020d7812 */ /* 0x000fc800078e0cff */
[----:B------:R-:W-:-:S04]  /*08a0*/  IADD3 R13, P0, PT, R13, R14, RZ ;  /* 0x0000000e0d0d7210 */ /* 0x000fc80007f1e0ff */
[----:B------:R-:W-:Y:S01]  /*08b0*/  IADD3 R2, P1, PT, R13, -0x7fffffff, RZ ;  /* 0x800000010d027810 */ /* 0x000fe20007f3e0ff */
[----:B------:R-:W-:-:S03]  /*08c0*/  IMAD.X R14, RZ, RZ, RZ, P0 ;  /* 0x000000ffff0e7224 */ /* 0x000fc600000e06ff */
[----:B------:R-:W-:Y:S02]  /*08d0*/  ISETP.LT.U32.AND P0, PT, R13, R2, PT ;  /* 0x000000020d00720c */ /* 0x000fe40003f01070 */
[C---:B------:R-:W-:Y:S02]  /*08e0*/  IADD3.X R3, PT, PT, R14.reuse, -0x1, RZ, P1, !PT ;  /* 0xffffffff0e037810 */ /* 0x040fe40000ffe4ff */
[----:B------:R-:W-:Y:S02]  /*08f0*/  IADD3 R27, P1, PT, R27, R24, RZ ;  /* 0x000000181b1b7210 */ /* 0x000fe40007f3e0ff */
[----:B------:R-:W-:-:S04]  /*0900*/  ISETP.LT.U32.AND.EX P0, PT, R14, R3, PT, P0 ;  /* 0x000000030e00720c */ /* 0x000fc80003f01100 */
[----:B------:R-:W-:Y:S02]  /*0910*/  SEL R3, R14, R3, P0 ;  /* 0x000000030e037207 */ /* 0x000fe40000000000 */
[----:B------:R-:W-:Y:S02]  /*0920*/  LEA.HI.X R14, R15, R15, RZ, 0x1, P1 ;  /* 0x0000000f0f0e7211 */ /* 0x000fe400008f0cff */
[----:B------:R-:W-:Y:S02]  /*0930*/  SEL R2, R13, R2, P0 ;  /* 0x000000020d027207 */ /* 0x000fe40000000000 */
[----:B------:R-:W-:Y:S02]  /*0940*/  SHF.R.U64 R27, R27, 0x1f, R14 ;  /* 0x0000001f1b1b7819 */ /* 0x000fe4000000120e */
[-C--:B------:R-:W-:Y:S02]  /*0950*/  IADD3 R14, P1, PT, R24, R25.reuse, RZ ;  /* 0x00000019180e7210 */ /* 0x080fe40007f3e0ff */
[----:B------:R-:W-:Y:S01]  /*0960*/  IADD3 R13, P0, PT, R2, R25, RZ ;  /* 0x00000019020d7210 */ /* 0x000fe20007f1e0ff */
[----:B------:R-:W-:Y:S01]  /*0970*/  IMAD.IADD R24, R27, 0x1, R24 ;  /* 0x000000011b187824 */ /* 0x000fe200078e0218 */
[C-C-:B------:R-:W-:Y:S01]  /*0980*/  SHF.R.U64 R25, R26.reuse, 0x1e, R23.reuse ;  /* 0x0000001e1a197819 */ /* 0x140fe20000001217 */
[--C-:B------:R-:W-:Y:S01]  /*0990*/  IMAD.X R15, R15, 0x1, R12.reuse, P1 ;  /* 0x000000010f0f7824 */ /* 0x100fe200008e060c */
[----:B------:R-:W-:Y:S01]  /*09a0*/  SHF.L.U64.HI R2, R26, 0x1, R23 ;  /* 0x000000011a027819 */ /* 0x000fe20000010217 */
[----:B------:R-:W-:Y:S01]  /*09b0*/  IMAD.X R12, R3, 0x1, R12, P0 ;  /* 0x00000001030c7824 */ /* 0x000fe200000e060c */
[----:B------:R-:W-:-:S02]  /*09c0*/  IADD3 R25, P0, PT, R25, R28, RZ ;  /* 0x0000001c19197210 */ /* 0x000fc40007f1e0ff */
[----:B------:R-:W-:Y:S02]  /*09d0*/  LOP3.LUT R24, R24, 0x7fffffff, RZ, 0xc0, !PT ;  /* 0x7fffffff18187812 */ /* 0x000fe400078ec0ff */
[----:B------:R-:W-:-:S04]  /*09e0*/  LEA.HI.X R2, R23, R2, RZ, 0x2, P0 ;  /* 0x0000000217027211 */ /* 0x000fc800000f14ff */
[----:B------:R-:W-:Y:S01]  /*09f0*/  SHF.R.U64 R25, R25, 0x1f, R2 ;  /* 0x0000001f19197819 */ /* 0x000fe20000001202 */
[----:B------:R-:W-:Y:S01]  /*0a00*/  IMAD.WIDE.U32 R2, R20, R8, RZ ;  /* 0x0000000814027225 */ /* 0x000fe200078e00ff */
[----:B------:R-:W-:-:S03]  /*0a10*/  IADD3 R8, P6, PT, R8, R10, RZ ;  /* 0x0000000a08087210 */ /* 0x000fc60007fde0ff */
[----:B------:R-:W-:-:S05]  /*0a20*/  IMAD.IADD R25, R25, 0x1, R28 ;  /* 0x0000000119197824 */ /* 0x000fca00078e021c */
[----:B------:R-:W-:-:S04]  /*0a30*/  LOP3.LUT R25, R25, 0x7fffffff, RZ, 0xc0, !PT ;  /* 0x7fffffff19197812 */ /* 0x000fc800078ec0ff */
[----:B------:R-:W-:Y:S02]  /*0a40*/  IADD3 R24, P1, PT, R24, R25, RZ ;  /* 0x0000001918187210 */ /* 0x000fe40007f3e0ff */
[----:B------:R-:W-:-:S04]  /*0a50*/  SHF.R.U64 R25, R2, 0x1f, R3 ;  /* 0x0000001f02197819 */ /* 0x000fc80000001203 */
[----:B------:R-:W-:-:S04]  /*0a60*/  IADD3 R25, P0, PT, R2, R25, RZ ;  /* 0x0000001902197210 */ /* 0x000fc80007f1e0ff */
[----:B------:R-:W-:-:S04]  /*0a70*/  LEA.HI.X R28, R3, R3, RZ, 0x1, P0 ;  /* 0x00000003031c7211 */ /* 0x000fc800000f0cff */
[----:B------:R-:W-:-:S05]  /*0a80*/  SHF.R.U64 R25, R25, 0x1f, R28 ;  /* 0x0000001f19197819 */ /* 0x000fca000000121c */
[----:B------:R-:W-:Y:S02]  /*0a90*/  IMAD.IADD R25, R2, 0x1, R25 ;  /* 0x0000000102197824 */ /* 0x000fe400078e0219 */
[----:B------:R-:W-:Y:S01]  /*0aa0*/  IMAD.WIDE.U32 R2, R21, R9, RZ ;  /* 0x0000000915027225 */ /* 0x000fe200078e00ff */
[----:B------:R-:W-:Y:S02]  /*0ab0*/  IADD3 R9, P4, PT, R9, R11, RZ ;  /* 0x0000000b09097210 */ /* 0x000fe40007f9e0ff */
[----:B------:R-:W-:Y:S02]  /*0ac0*/  LOP3.LUT R25, R25, 0x7fffffff, RZ, 0xc0, !PT ;  /* 0x7fffffff19197812 */ /* 0x000fe400078ec0ff */
[----:B------:R-:W-:-:S04]  /*0ad0*/  SHF.R.U64 R27, R2, 0x1f, R3 ;  /* 0x0000001f021b7819 */ /* 0x000fc80000001203 */
[----:B------:R-:W-:-:S04]  /*0ae0*/  IADD3 R10, P0, PT, R2, R27, RZ ;  /* 0x0000001b020a7210 */ /* 0x000fc80007f1e0ff */
[----:B------:R-:W-:-:S04]  /*0af0*/  LEA.HI.X R3, R3, R3, RZ, 0x1, P0 ;  /* 0x0000000303037211 */ /* 0x000fc800000f0cff */
[----:B------:R-:W-:Y:S01]  /*0b00*/  SHF.R.U64 R3, R10, 0x1f, R3 ;  /* 0x0000001f0a037819 */ /* 0x000fe20000001203 */
[----:B------:R-:W-:-:S04]  /*0b10*/  IMAD.X R10, RZ, RZ, RZ, P1 ;  /* 0x000000ffff0a7224 */ /* 0x000fc800008e06ff */
[----:B------:R-:W-:-:S05]  /*0b20*/  IMAD.IADD R2, R2, 0x1, R3 ;  /* 0x0000000102027824 */ /* 0x000fca00078e0203 */
[----:B------:R-:W-:-:S04]  /*0b30*/  LOP3.LUT R2, R2, 0x7fffffff, RZ, 0xc0, !PT ;  /* 0x7fffffff02027812 */ /* 0x000fc800078ec0ff */
[----:B------:R-:W-:-:S04]  /*0b40*/  IADD3 R25, P5, PT, R2, R25, RZ ;  /* 0x0000001902197210 */ /* 0x000fc80007fbe0ff */
[----:B------:R-:W-:Y:S01]  /*0b50*/  IADD3 R2, P0, PT, R25, -0x7fffffff, RZ ;  /* 0x8000000119027810 */ /* 0x000fe20007f1e0ff */
[----:B------:R-:W-:Y:S01]  /*0b60*/  IMAD.X R27, RZ, RZ, RZ, P5 ;  /* 0x000000ffff1b7224 */ /* 0x000fe200028e06ff */
[----:B------:R-:W-:Y:S02]  /*0b70*/  IADD3 R11, P5, PT, R21, R22, RZ ;  /* 0x00000016150b7210 */ /* 0x000fe40007fbe0ff */
[----:B------:R-:W-:Y:S02]  /*0b80*/  ISETP.LT.U32.AND P1, PT, R25, R2, PT ;  /* 0x000000021900720c */ /* 0x000fe40003f21070 */
[C---:B------:R-:W-:Y:S02]  /*0b90*/  IADD3.X R20, PT, PT, R27.reuse, -0x1, RZ, P0, !PT ;  /* 0xffffffff1b147810 */ /* 0x040fe400007fe4ff */
[----:B------:R-:W-:Y:S02]  /*0ba0*/  IADD3 R3, P0, PT, R24, -0x7fffffff, RZ ;  /* 0x8000000118037810 */ /* 0x000fe40007f1e0ff */
[----:B------:R-:W-:-:S02]  /*0bb0*/  ISETP.LT.U32.AND.EX P1, PT, R27, R20, PT, P1 ;  /* 0x000000141b00720c */ /* 0x000fc40003f21110 */
[----:B------:R-:W-:Y:S02]  /*0bc0*/  IADD3.X R21, PT, PT, R10, -0x1, RZ, P0, !PT ;  /* 0xffffffff0a157810 */ /* 0x000fe400007fe4ff */
[----:B------:R-:W-:Y:S02]  /*0bd0*/  ISETP.LT.U32.AND P0, PT, R24, R3, PT ;  /* 0x000000031800720c */ /* 0x000fe40003f01070 */
[----:B------:R-:W-:Y:S02]  /*0be0*/  SEL R25, R25, R2, P1 ;  /* 0x0000000219197207 */ /* 0x000fe40000800000 */
[----:B------:R-:W-:Y:S02]  /*0bf0*/  ISETP.LT.U32.AND.EX P0, PT, R10, R21, PT, P0 ;  /* 0x000000150a00720c */ /* 0x000fe40003f01100 */
[----:B------:R-:W-:Y:S01]  /*0c00*/  SEL R2, R27, R20, P1 ;  /* 0x000000141b027207 */ /* 0x000fe20000800000 */
[----:B------:R-:W-:Y:S01]  /*0c10*/  IMAD.X R27, RZ, RZ, RZ, P6 ;  /* 0x000000ffff1b7224 */ /* 0x000fe200030e06ff */
[----:B------:R-:W-:-:S02]  /*0c20*/  SEL R20, R24, R3, P0 ;  /* 0x0000000318147207 */ /* 0x000fc40000000000 */
[----:B------:R-:W-:Y:S02]  /*0c30*/  IADD3 R3, P6, PT, R8, -0x7fffffff, RZ ;  /* 0x8000000108037810 */ /* 0x000fe40007fde0ff */
[----:B------:R-:W-:Y:S02]  /*0c40*/  SEL R21, R10, R21, P0 ;  /* 0x000000150a157207 */ /* 0x000fe40000000000 */
[----:B------:R-:W-:Y:S02]  /*0c50*/  ISETP.LT.U32.AND P1, PT, R8, R3, PT ;  /* 0x000000030800720c */ /* 0x000fe40003f21070 */
[C---:B------:R-:W-:Y:S02]  /*0c60*/  IADD3.X R22, PT, PT, R27.reuse, -0x1, RZ, P6, !PT ;  /* 0xffffffff1b167810 */ /* 0x040fe400037fe4ff */
[-C--:B------:R-:W-:Y:S02]  /*0c70*/  IADD3 R26, P6, PT, R26, R25.reuse, RZ ;  /* 0x000000191a1a7210 */ /* 0x080fe40007fde0ff */
[----:B------:R-:W-:Y:S01]  /*0c80*/  ISETP.LT.U32.AND.EX P1, PT, R27, R22, PT, P1 ;  /* 0x000000161b00720c */ /* 0x000fe20003f21110 */
[----:B------:R-:W-:Y:S01]  /*0c90*/  IMAD.X R27, RZ, RZ, RZ, P4 ;  /* 0x000000ffff1b7224 */ /* 0x000fe200020e06ff */
[----:B------:R-:W-:Y:S01]  /*0ca0*/  IADD3 R20, P4, PT, R20, R25, RZ ;  /* 0x0000001914147210 */ /* 0x000fe20007f9e0ff */
[----:B------:R-:W-:Y:S01]  /*0cb0*/  IMAD.X R25, RZ, RZ, RZ, P5 ;  /* 0x000000ffff197224 */ /* 0x000fe200028e06ff */
[----:B------:R-:W-:Y:S01]  /*0cc0*/  IADD3 R22, P5, PT, R9, -0x7fffffff, RZ ;  /* 0x8000000109167810 */ /* 0x000fe20007fbe0ff */
[----:B------:R-:W-:-:S02]  /*0cd0*/  IMAD.X R23, R23, 0x1, R2, P6 ;  /* 0x0000000117177824 */ /* 0x000fc400030e0602 */
[----:B------:R-:W-:Y:S01]  /*0ce0*/  IMAD.X R21, R21, 0x1, R2, P4 ;  /* 0x0000000115157824 */ /* 0x000fe200020e0602 */
[----:B------:R-:W-:Y:S02]  /*0cf0*/  ISETP.LT.U32.AND P0, PT, R9, R22, PT ;  /* 0x000000160900720c */ /* 0x000fe40003f01070 */
[----:B------:R-:W-:Y:S02]  /*0d00*/  IADD3.X R10, PT, PT, R27, -0x1, RZ, P5, !PT ;  /* 0xffffffff1b0a7810 */ /* 0x000fe40002ffe4ff */
[----:B------:R-:W-:Y:S02]  /*0d10*/  IADD3 R28, P5, PT, R11, -0x7fffffff, RZ ;  /* 0x800000010b1c7810 */ /* 0x000fe40007fbe0ff */
[----:B------:R-:W-:Y:S02]  /*0d20*/  ISETP.LT.U32.AND.EX P0, PT, R27, R10, PT, P0 ;  /* 0x0000000a1b00720c */ /* 0x000fe40003f01100 */
[----:B------:R-:W-:Y:S02]  /*0d30*/  IADD3.X R10, PT, PT, R25, -0x1, RZ, P5, !PT ;  /* 0xffffffff190a7810 */ /* 0x000fe40002ffe4ff */
[----:B------:R-:W-:-:S02]  /*0d40*/  ISETP.LT.U32.AND P5, PT, R11, R28, PT ;  /* 0x0000001c0b00720c */ /* 0x000fc40003fa1070 */
[----:B------:R-:W-:Y:S02]  /*0d50*/  IADD3 R24, P4, PT, R19, -0x7fffffff, RZ ;  /* 0x8000000113187810 */ /* 0x000fe40007f9e0ff */
[----:B------:R-:W-:Y:S02]  /*0d60*/  ISETP.LT.U32.AND.EX P5, PT, R25, R10, PT, P5 ;  /* 0x0000000a1900720c */ /* 0x000fe40003fa1150 */
[----:B------:R-:W-:Y:S01]  /*0d70*/  SEL R10, R8, R3, P1 ;  /* 0x00000003080a7207 */ /* 0x000fe20000800000 */
[----:B------:R-:W-:Y:S01]  /*0d80*/  IMAD.X R3, RZ, RZ, RZ, P3 ;  /* 0x000000ffff037224 */ /* 0x000fe200018e06ff */
[----:B------:R-:W-:Y:S02]  /*0d90*/  SEL R11, R11, R28, P5 ;  /* 0x0000001c0b0b7207 */ /* 0x000fe40002800000 */
[----:B------:R-:W-:Y:S02]  /*0da0*/  ISETP.LT.U32.AND P1, PT, R19, R24, PT ;  /* 0x000000181300720c */ /* 0x000fe40003f21070 */
[----:B------:R-:W-:-:S02]  /*0db0*/  IADD3.X R2, PT, PT, R3, -0x1, RZ, P4, !PT ;  /* 0xffffffff03027810 */ /* 0x000fc400027fe4ff */
[----:B------:R-:W-:Y:S02]  /*0dc0*/  SEL R8, R9, R22, P0 ;  /* 0x0000001609087207 */ /* 0x000fe40000000000 */
[----:B------:R-:W-:Y:S01]  /*0dd0*/  ISETP.LT.U32.AND.EX P1, PT, R3, R2, PT, P1 ;  /* 0x000000020300720c */ /* 0x000fe20003f21110 */
[----:B------:R-:W-:-:S03]  /*0de0*/  IMAD.WIDE.U32 R2, R11, R10, RZ ;  /* 0x0000000a0b027225 */ /* 0x000fc600078e00ff */
[----:B------:R-:W-:Y:S01]  /*0df0*/  SEL R27, R19, R24, P1 ;  /* 0x00000018131b7207 */ /* 0x000fe20000800000 */
[----:B------:R-:W-:-:S05]  /*0e00*/  VIADD R25, R3, UR4 ;  /* 0x0000000403197c36 */ /* 0x000fca0008000000 */
[----:B------:R-:W-:-:S04]  /*0e10*/  SHF.R.U64 R3, R2, 0x1f, R25 ;  /* 0x0000001f02037819 */ /* 0x000fc80000001219 */
[----:B------:R-:W-:-:S04]  /*0e20*/  IADD3 R3, P3, PT, R3, R2, RZ ;  /* 0x0000000203037210 */ /* 0x000fc80007f7e0ff */
[----:B------:R-:W-:Y:S02]  /*0e30*/  LEA.HI.X R28, R25, R25, RZ, 0x1, P3 ;  /* 0x00000019191c7211 */ /* 0x000fe400018f0cff */
[C---:B------:R-:W-:Y:S02]  /*0e40*/  IADD3 R25, P3, PT, R14.reuse, -0x7fffffff, RZ ;  /* 0x800000010e197810 */ /* 0x040fe40007f7e0ff */
[----:B------:R-:W-:Y:S02]  /*0e50*/  SHF.R.U64 R3, R3, 0x1f, R28 ;  /* 0x0000001f03037819 */ /* 0x000fe4000000121c */
[----:B------:R-:W-:Y:S02]  /*0e60*/  ISETP.LT.U32.AND P0, PT, R14, R25, PT ;  /* 0x000000190e00720c */ /* 0x000fe40003f01070 */
[----:B------:R-:W-:Y:S01]  /*0e70*/  IADD3.X R22, PT, PT, R15, -0x1, RZ, P3, !PT ;  /* 0xffffffff0f167810 */ /* 0x000fe20001ffe4ff */
[----:B------:R-:W-:Y:S02]  /*0e80*/  IMAD.IADD R19, R3, 0x1, R2 ;  /* 0x0000000103137824 */ /* 0x000fe400078e0202 */
[----:B------:R-:W-:Y:S01]  /*0e90*/  IMAD.WIDE.U32 R2, R27, R8, RZ ;  /* 0x000000081b027225 */ /* 0x000fe200078e00ff */
[----:B------:R-:W-:-:S02]  /*0ea0*/  ISETP.LT.U32.AND.EX P0, PT, R15, R22, PT, P0 ;  /* 0x000000160f00720c */ /* 0x000fc40003f01100 */
[----:B------:R-:W-:Y:S01]  /*0eb0*/  LOP3.LUT R19, R19, 0x7fffffff, RZ, 0xc0, !PT ;  /* 0x7fffffff13137812 */ /* 0x000fe200078ec0ff */
[----:B------:R-:W-:Y:S01]  /*0ec0*/  VIADD R9, R3, UR5 ;  /* 0x0000000503097c36 */ /* 0x000fe20008000000 */
[----:B------:R-:W-:-:S04]  /*0ed0*/  SEL R14, R14, R25, P0 ;  /* 0x000000190e0e7207 */ /* 0x000fc80000000000 */
[----:B------:R-:W-:-:S04]  /*0ee0*/  SHF.R.U64 R3, R2, 0x1f, R9 ;  /* 0x0000001f02037819 */ /* 0x000fc80000001209 */
[----:B------:R-:W-:-:S04]  /*0ef0*/  IADD3 R3, P1, PT, R3, R2, RZ ;  /* 0x0000000203037210 */ /* 0x000fc80007f3e0ff */
[----:B------:R-:W-:Y:S01]  /*0f00*/  LEA.HI.X R22, R9, R9, RZ, 0x1, P1 ;  /* 0x0000000909167211 */ /* 0x000fe200008f0cff */
[----:B------:R-:W-:-:S03]  /*0f10*/  IMAD.WIDE.U32 R8, R11, R8, RZ ;  /* 0x000000080b087225 */ /* 0x000fc600078e00ff */
[----:B------:R-:W-:Y:S01]  /*0f20*/  SHF.R.U64 R3, R3, 0x1f, R22 ;  /* 0x0000001f03037819 */ /* 0x000fe20000001216 */
[----:B------:R-:W-:-:S04]  /*0f30*/  IMAD.WIDE.U32 R10, R27, R10, RZ ;  /* 0x0000000a1b0a7225 */ /* 0x000fc800078e00ff */
[----:B------:R-:W-:Y:S02]  /*0f40*/  IMAD.IADD R2, R3, 0x1, R2 ;  /* 0x0000000103027824 */ /* 0x000fe400078e0202 */
[----:B------:R-:W-:Y:S02]  /*0f50*/  VIADD R3, R9, UR4 ;  /* 0x0000000409037c36 */ /* 0x000fe40008000000 */
[----:B------:R-:W-:Y:S01]  /*0f60*/  VIADD R11, R11, UR5 ;  /* 0x000000050b0b7c36 */ /* 0x000fe20008000000 */
[----:B------:R-:W-:Y:S02]  /*0f70*/  LOP3.LUT R2, R2, 0x7fffffff, RZ, 0xc, !PT ;  /* 0x7fffffff02027812 */ /* 0x000fe400078e0cff */
[----:B------:R-:W-:Y:S02]  /*0f80*/  SHF.R.U64 R15, R8, 0x1f, R3 ;  /* 0x0000001f080f7819 */ /* 0x000fe40000001203 */
[----:B------:R-:W-:Y:S02]  /*0f90*/  SHF.R.U64 R9, R10, 0x1f, R11 ;  /* 0x0000001f0a097819 */ /* 0x000fe4000000120b */
[----:B------:R-:W-:-:S02]  /*0fa0*/  IADD3 R15, P3, PT, R15, R8, RZ ;  /* 0x000000080f0f7210 */ /* 0x000fc40007f7e0ff */
[----:B------:R-:W-:Y:S02]  /*0fb0*/  IADD3 R9, P1, PT, R9, R10, RZ ;  /* 0x0000000a09097210 */ /* 0x000fe40007f3e0ff */
[----:B------:R-:W-:Y:S02]  /*0fc0*/  LEA.HI.X R22, R3, R3, RZ, 0x1, P3 ;  /* 0x0000000303167211 */ /* 0x000fe400018f0cff */
[----:B------:R-:W-:Y:S02]  /*0fd0*/  LEA.HI.X R24, R11, R11, RZ, 0x1, P1 ;  /* 0x0000000b0b187211 */ /* 0x000fe400008f0cff */
[----:B------:R-:W-:Y:S02]  /*0fe0*/  SHF.R.U64 R15, R15, 0x1f, R22 ;  /* 0x0000001f0f0f7819 */ /* 0x000fe40000001216 */
[----:B------:R-:W-:Y:S02]  /*0ff0*/  SHF.R.U64 R3, R9, 0x1f, R24 ;  /* 0x0000001f09037819 */ /* 0x000fe40000001218 */
[----:B------:R-:W-:Y:S01]  /*1000*/  IADD3 R2, P5, PT, R2, R19, RZ ;  /* 0x0000001302027210 */ /* 0x000fe20007fbe0ff */
[----:B------:R-:W-:-:S02]  /*1010*/  IMAD.IADD R15, R15, 0x1, R8 ;  /* 0x000000010f0f7824 */ /* 0x000fc400078e0208 */
[----:B------:R-:W-:Y:S01]  /*1020*/  IMAD.IADD R10, R3, 0x1, R10 ;  /* 0x00000001030a7824 */ /* 0x000fe200078e020a */
[----:B------:R-:W-:Y:S02]  /*1030*/  IADD3 R3, P3, PT, R26, -0x7fffffff, RZ ;  /* 0x800000011a037810 */ /* 0x000fe40007f7e0ff */
[----:B------:R-:W-:Y:S02]  /*1040*/  LOP3.LUT R15, R15, 0x7fffffff, RZ, 0xc0, !PT ;  /* 0x7fffffff0f0f7812 */ /* 0x000fe400078ec0ff */
[----:B------:R-:W-:Y:S02]  /*1050*/  LOP3.LUT R10, R10, 0x7fffffff, RZ, 0xc0, !PT ;  /* 0x7fffffff0a0a7812 */ /* 0x000fe400078ec0ff */
[----:B------:R-:W-:Y:S02]  /*1060*/  ISETP.LT.U32.AND P1, PT, R26, R3, PT ;  /* 0x000000031a00720c */ /* 0x000fe40003f21070 */
[----:B------:R-:W-:Y:S02]  /*1070*/  IADD3.X R8, PT, PT, R23, -0x1, RZ, P3, !PT ;  /* 0xffffffff17087810 */ /* 0x000fe40001ffe4ff */
[----:B------:R-:W-:-:S02]  /*1080*/  IADD3 R15, P3, PT, R15, R10, RZ ;  /* 0x0000000a0f0f7210 */ /* 0x000fc40007f7e0ff */
[----:B------:R-:W-:Y:S01]  /*1090*/  ISETP.LT.U32.AND.EX P1, PT, R23, R8, PT, P1 ;  /* 0x000000081700720c */ /* 0x000fe20003f21110 */
[----:B------:R-:W-:Y:S01]  /*10a0*/  IMAD.X R8, RZ, RZ, RZ, P5 ;  /* 0x000000ffff087224 */ /* 0x000fe200028e06ff */
[C---:B------:R-:W-:Y:S01]  /*10b0*/  IADD3 R19, P4, PT, R2.reuse, -0x7fffffff, RZ ;  /* 0x8000000102137810 */ /* 0x040fe20007f9e0ff */
[----:B------:R-:W-:Y:S01]  /*10c0*/  IMAD.X R9, RZ, RZ, RZ, P3 ;  /* 0x000000ffff097224 */ /* 0x000fe200018e06ff */
[C---:B------:R-:W-:Y:S02]  /*10d0*/  IADD3 R22, P5, PT, R15.reuse, -0x7fffffff, RZ ;  /* 0x800000010f167810 */ /* 0x040fe40007fbe0ff */
[----:B------:R-:W-:Y:S02]  /*10e0*/  ISETP.LT.U32.AND P3, PT, R2, R19, PT ;  /* 0x000000130200720c */ /* 0x000fe40003f61070 */
[----:B------:R-:W-:Y:S02]  /*10f0*/  IADD3.X R11, PT, PT, R8, -0x1, RZ, P4, !PT ;  /* 0xffffffff080b7810 */ /* 0x000fe400027fe4ff */
[----:B------:R-:W-:-:S02]  /*1100*/  ISETP.LT.U32.AND P4, PT, R15, R22, PT ;  /* 0x000000160f00720c */ /* 0x000fc40003f81070 */
[C---:B------:R-:W-:Y:S02]  /*1110*/  IADD3.X R10, PT, PT, R9.reuse, -0x1, RZ, P5, !PT ;  /* 0xffffffff090a7810 */ /* 0x040fe40002ffe4ff */
[----:B------:R-:W-:Y:S02]  /*1120*/  ISETP.LT.U32.AND.EX P3, PT, R8, R11, PT, P3 ;  /* 0x0000000b0800720c */ /* 0x000fe40003f61130 */
[----:B------:R-:W-:Y:S02]  /*1130*/  ISETP.LT.U32.AND.EX P4, PT, R9, R10, PT, P4 ;  /* 0x0000000a0900720c */ /* 0x000fe40003f81140 */
[----:B------:R-:W-:Y:S02]  /*1140*/  SEL R3, R26, R3, P1 ;  /* 0x000000031a037207 */ /* 0x000fe40000800000 */
[----:B------:R-:W-:Y:S02]  /*1150*/  SEL R19, R2, R19, P3 ;  /* 0x0000001302137207 */ /* 0x000fe40001800000 */
[----:B------:R-:W-:-:S02]  /*1160*/  IADD3 R2, PT, PT, -R14, 0x7fffffff, RZ ;  /* 0x7fffffff0e027810 */ /* 0x000fc40007ffe1ff */
[----:B------:R-:W-:Y:S02]  /*1170*/  SEL R22, R15, R22, P4 ;  /* 0x000000160f167207 */ /* 0x000fe40002000000 */
[----:B------:R-:W-:Y:S02]  /*1180*/  IADD3 R3, PT, PT, -R3, 0x7fffffff, RZ ;  /* 0x7fffffff03037810 */ /* 0x000fe40007ffe1ff */
[----:B------:R-:W-:Y:S02]  /*1190*/  IADD3 R2, P0, PT, R2, R19, RZ ;  /* 0x0000001302027210 */ /* 0x000fe40007f1e0ff */
[----:B------:R-:W-:Y:S02]  /*11a0*/  SEL R15, R8, R11, P3 ;  /* 0x0000000b080f7207 */ /* 0x000fe40001800000 */
[----:B------:R-:W-:Y:S02]  /*11b0*/  IADD3 R3, P1, PT, R3, R22, RZ ;  /* 0x0000001603037210 */ /* 0x000fe40007f3e0ff */
[----:B------:R-:W-:Y:S01]  /*11c0*/  SEL R10, R9, R10, P4 ;  /* 0x0000000a090a7207 */ /* 0x000fe20002000000 */
[----:B------:R-:W-:Y:S01]  /*11d0*/  IMAD.X R15, RZ, RZ, R15, P0 ;  /* 0x000000ffff0f7224 */ /* 0x000fe200000e060f */
[----:B------:R-:W-:-:S02]  /*11e0*/  IADD3 R11, P5, PT, R2, -0x7fffffff, RZ ;  /* 0x80000001020b7810 */ /* 0x000fc40007fbe0ff */
[----:B------:R-:W-:Y:S01]  /*11f0*/  IADD3 R8, P3, PT, R3, -0x7fffffff, RZ ;  /* 0x8000000103087810 */ /* 0x000fe20007f7e0ff */
[----:B------:R-:W-:Y:S01]  /*1200*/  IMAD.X R10, RZ, RZ, R10, P1 ;  /* 0x000000ffff0a7224 */ /* 0x000fe200008e060a */
[----:B------:R-:W-:Y:S02]  /*1210*/  IADD3 R24, P1, PT, R13, -0x7fffffff, RZ ;  /* 0x800000010d187810 */ /* 0x000fe40007f3e0ff */
[----:B------:R-:W-:Y:S02]  /*1220*/  IADD3.X R14, PT, PT, R15, -0x1, RZ, P5, !PT ;  /* 0xffffffff0f0e7810 */ /* 0x000fe40002ffe4ff */
[----:B------:R-:W-:Y:S02]  /*1230*/  ISETP.LT.U32.AND P0, PT, R2, R11, PT ;  /* 0x0000000b0200720c */ /* 0x000fe40003f01070 */
[----:B------:R-:W-:Y:S02]  /*1240*/  IADD3 R19, P5, PT, R20, -0x7fffffff, RZ ;  /* 0x8000000114137810 */ /* 0x000fe40007fbe0ff */
[----:B------:R-:W-:-:S02]  /*1250*/  IADD3.X R9, PT, PT, R10, -0x1, RZ, P3, !PT ;  /* 0xffffffff0a097810 */ /* 0x000fc40001ffe4ff */
[----:B------:R-:W-:Y:S02]  /*1260*/  ISETP.LT.U32.AND P4, PT, R3, R8, PT ;  /* 0x000000080300720c */ /* 0x000fe40003f81070 */
[----:B------:R-:W-:Y:S02]  /*1270*/  ISETP.LT.U32.AND P3, PT, R13, R24, PT ;  /* 0x000000180d00720c */ /* 0x000fe40003f61070 */
[----:B------:R-:W-:Y:S02]  /*1280*/  IADD3.X R23, PT, PT, R12, -0x1, RZ, P1, !PT ;  /* 0xffffffff0c177810 */ /* 0x000fe40000ffe4ff */
[----:B------:R-:W-:Y:S02]  /*1290*/  ISETP.LT.U32.AND P1, PT, R20, R19, PT ;  /* 0x000000131400720c */ /* 0x000fe40003f21070 */
[----:B------:R-:W-:Y:S02]  /*12a0*/  IADD3.X R22, PT, PT, R21, -0x1, RZ, P5, !PT ;  /* 0xffffffff15167810 */ /* 0x000fe40002ffe4ff */
[----:B------:R-:W-:-:S02]  /*12b0*/  ISETP.LT.U32.AND.EX P0, PT, R15, R14, PT, P0 ;  /* 0x0000000e0f00720c */ /* 0x000fc40003f01100 */
[----:B------:R-:W-:Y:S02]  /*12c0*/  ISETP.LT.U32.AND.EX P4, PT, R10, R9, PT, P4 ;  /* 0x000000090a00720c */ /* 0x000fe40003f81140 */
[----:B------:R-:W-:Y:S02]  /*12d0*/  ISETP.LT.U32.AND.EX P3, PT, R12, R23, PT, P3 ;  /* 0x000000170c00720c */ /* 0x000fe40003f61130 */
[----:B------:R-:W-:Y:S02]  /*12e0*/  ISETP.LT.U32.AND.EX P1, PT, R21, R22, PT, P1 ;  /* 0x000000161500720c */ /* 0x000fe40003f21110 */
[----:B------:R-:W-:Y:S02]  /*12f0*/  SEL R9, R2, R11, P0 ;  /* 0x0000000b02097207 */ /* 0x000fe40000000000 */
[----:B------:R-:W-:Y:S02]  /*1300*/  SEL R13, R13, R24, P3 ;  /* 0x000000180d0d7207 */ /* 0x000fe40001800000 */
[----:B------:R-:W-:-:S02]  /*1310*/  SEL R20, R20, R19, P1 ;  /* 0x0000001314147207 */ /* 0x000fc40000800000 */
[----:B------:R-:W-:Y:S02]  /*1320*/  IADD3 R9, P0, PT, R6, R9, RZ ;  /* 0x0000000906097210 */ /* 0x000fe40007f1e0ff */
[----:B------:R-:W-:Y:S02]  /*1330*/  SEL R8, R3, R8, P4 ;  /* 0x0000000803087207 */ /* 0x000fe40002000000 */
[----:B------:R-:W-:Y:S02]  /*1340*/  IADD3 R19, P5, PT, R4, R13, RZ ;  /* 0x0000000d04137210 */ /* 0x000fe40007fbe0ff */
[----:B------:R-:W-:Y:S01]  /*1350*/  IADD3 R13, P3, PT, R5, R20, RZ ;  /* 0x00000014050d7210 */ /* 0x000fe20007f7e0ff */
[----:B------:R-:W-:Y:S01]  /*1360*/  IMAD.X R5, RZ, RZ, RZ, P0 ;  /* 0x000000ffff057224 */ /* 0x000fe200000e06ff */
[----:B------:R-:W-:Y:S01]  /*1370*/  IADD3 R8, P4, PT, R7, R8, RZ ;  /* 0x0000000807087210 */ /* 0x000fe20007f9e0ff */
[----:B------:R-:W-:Y:S01]  /*1380*/  IMAD.X R20, RZ, RZ, RZ, P5 ;  /* 0x000000ffff147224 */ /* 0x000fe200028e06ff */
[----:B------:R-:W-:Y:S01]  /*1390*/  IADD3 R6, P1, PT, R9, -0x7fffffff, RZ ;  /* 0x8000000109067810 */ /* 0x000fe20007f3e0ff */
[----:B------:R-:W-:Y:S01]  /*13a0*/  IMAD.X R12, RZ, RZ, RZ, P3 ;  /* 0x000000ffff0c7224 */ /* 0x000fe200018e06ff */
[----:B------:R-:W-:Y:S01]  /*13b0*/  IADD3 R7, P6, PT, R8, -0x7fffffff, RZ ;  /* 0x8000000108077810 */ /* 0x000fe20007fde0ff */
[----:B------:R-:W-:Y:S01]  /*13c0*/  IMAD.X R3, RZ, RZ, RZ, P4 ;  /* 0x000000ffff037224 */ /* 0x000fe200020e06ff */
[----:B------:R-:W-:-:S02]  /*13d0*/  IADD3.X R4, PT, PT, R5, -0x1, RZ, P1, !PT ;  /* 0xffffffff05047810 */ /* 0x000fc40000ffe4ff */
[----:B------:R-:W-:Y:S02]  /*13e0*/  IADD3 R14, P1, PT, R19, -0x7fffffff, RZ ;  /* 0x80000001130e7810 */ /* 0x000fe40007f3e0ff */
[----:B------:R-:W-:Y:S02]  /*13f0*/  IADD3 R10, P5, PT, R13, -0x7fffffff, RZ ;  /* 0x800000010d0a7810 */ /* 0x000fe40007fbe0ff */
[----:B------:R-:W-:Y:S02]  /*1400*/  IADD3.X R15, PT, PT, R20, -0x1, RZ, P1, !PT ;  /* 0xffffffff140f7810 */ /* 0x000fe40000ffe4ff */
[----:B------:R-:W-:Y:S02]  /*1410*/  ISETP.LT.U32.AND P0, PT, R9, R6, PT ;  /* 0x000000060900720c */ /* 0x000fe40003f01070 */
[----:B------:R-:W-:Y:S02]  /*1420*/  ISETP.LT.U32.AND P4, PT, R8, R7, PT ;  /* 0x000000070800720c */ /* 0x000fe40003f81070 */
[----:B------:R-:W-:-:S02]  /*1430*/  IADD3.X R2, PT, PT, R3, -0x1, RZ, P6, !PT ;  /* 0xffffffff03027810 */ /* 0x000fc400037fe4ff */
[----:B------:R-:W-:Y:S02]  /*1440*/  ISETP.LT.U32.AND P3, PT, R19, R14, PT ;  /* 0x0000000e1300720c */ /* 0x000fe40003f61070 */
[----:B------:R-:W-:Y:S02]  /*1450*/  ISETP.LT.U32.AND P1, PT, R13, R10, PT ;  /* 0x0000000a0d00720c */ /* 0x000fe40003f21070 */
[----:B------:R-:W-:Y:S02]  /*1460*/  IADD3.X R11, PT, PT, R12, -0x1, RZ, P5, !PT ;  /* 0xffffffff0c0b7810 */ /* 0x000fe40002ffe4ff */
[----:B------:R-:W-:Y:S02]  /*1470*/  ISETP.LT.U32.AND.EX P0, PT, R5, R4, PT, P0 ;  /* 0x000000040500720c */ /* 0x000fe40003f01100 */
[----:B------:R-:W-:Y:S02]  /*1480*/  ISETP.LT.U32.AND.EX P4, PT, R3, R2, PT, P4 ;  /* 0x000000020300720c */ /* 0x000fe40003f81140 */
[----:B------:R-:W-:-:S02]  /*1490*/  ISETP.LT.U32.AND.EX P3, PT, R20, R15, PT, P3 ;  /* 0x0000000f1400720c */ /* 0x000fc40003f61130 */
[----:B------:R-:W-:Y:S02]  /*14a0*/  ISETP.LT.U32.AND.EX P1, PT, R12, R11, PT, P1 ;  /* 0x0000000b0c00720c */ /* 0x000fe40003f21110 */
[----:B------:R-:W-:Y:S02]  /*14b0*/  SEL R6, R9, R6, P0 ;  /* 0x0000000609067207 */ /* 0x000fe40000000000 */
[----:B------:R-:W-:Y:S02]  /*14c0*/  SEL R7, R8, R7, P4 ;  /* 0x0000000708077207 */ /* 0x000fe40002000000 */
[----:B------:R-:W-:Y:S02]  /*14d0*/  SEL R4, R19, R14, P3 ;  /* 0x0000000e13047207 */ /* 0x000fe40001800000 */
[----:B------:R-:W-:-:S05]  /*14e0*/  SEL R5, R13, R10, P1 ;  /* 0x0000000a0d057207 */ /* 0x000fca0000800000 */
[----:B------:R1:W-:Y:S02]  /*14f0*/  STS.128 [R17], R4 ;  /* 0x0000000411007388 */ /* 0x0003e40000000c00 */
.L_x_2:
[----:B------:R-:W-:Y:S01]  /*1500*/  VIADD R16, R16, 0xffffffff ;  /* 0xffffffff10107836 */ /* 0x000fe20000000000 */
[----:B------:R-:W-:Y:S06]  /*1510*/  @P2 BRA `(.L_x_3) ;  /* 0xffffffec004c2947 */ /* 0x000fec000383ffff */
.L_x_1:
[----:B------:R-:W-:Y:S05]  /*1520*/  WARPSYNC.ALL ;  /* 0x0000000000007948 */ /* 0x000fea0003800000 */
[----:B------:R-:W-:Y:S01]  /*1530*/  BAR.SYNC.DEFER_BLOCKING 0x0 ;  /* 0x0000000000007b1d */ /* 0x000fe20000010000 */
[----:B------:R-:W-:-:S13]  /*1540*/  ISETP.NE.AND P0, PT, R0, RZ, PT ;  /* 0x000000ff0000720c */ /* 0x000fda0003f05270 */
[----:B------:R-:W-:Y:S05]  /*1550*/  @P0 EXIT ;  /* 0x000000000000094d */ /* 0x000fea0003800000 */
[----:B------:R-:W2:Y:S01]  /*1560*/  S2UR UR5, SR_CgaCtaId ;  /* 0x00000000000579c3 */ /* 0x000ea20000008800 */
[----:B------:R-:W-:Y:S01]  /*1570*/  UMOV UR4, 0x400 ;  /* 0x0000040000047882 */ /* 0x000fe20000000000 */
[----:B------:R-:W3:Y:S01]  /*1580*/  LDCU.64 UR6, c[0x0][0x380] ;  /* 0x00007000ff0677ac */ /* 0x000ee20008000a00 */
[----:B--2---:R-:W-:Y:S01]  /*1590*/  ULEA UR4, UR5, UR4, 0x18 ;  /* 0x0000000405047291 */ /* 0x004fe2000f8ec0ff */
[----:B------:R-:W2:Y:S08]  /*15a0*/  LDCU UR5, c[0x0][0x3ac] ;  /* 0x00007580ff0577ac */ /* 0x000eb00008000800 */
[----:B01----:R-:W0:Y:S01]  /*15b0*/  LDS.128 R4, [UR4] ;  /* 0x00000004ff047984 */ /* 0x003e220008000c00 */
[----:B--2---:R-:W-:-:S04]  /*15c0*/  UIADD3 UR4, UP0, UPT, UR10, UR5, URZ ;  /* 0x000000050a047290 */ /* 0x004fc8000ff1e0ff */
[----:B------:R-:W-:Y:S02]  /*15d0*/  ULEA.HI.X.SX32 UR5, UR5, URZ, 0x1, UP0 ;  /* 0x000000ff05057291 */ /* 0x000fe400080f0eff */
[----:B---3--:R-:W-:-:S04]  /*15e0*/  ULEA UR6, UP0, UR4, UR6, 0x4 ;  /* 0x0000000604067291 */ /* 0x008fc8000f8020ff */
[----:B------:R-:W-:Y:S02]  /*15f0*/  ULEA.HI.X UR5, UR4, UR7, UR5, 0x4, UP0 ;  /* 0x0000000704057291 */ /* 0x000fe400080f2405 */
[----:B------:R-:W-:-:S04]  /*1600*/  IMAD.U32 R2, RZ, RZ, UR6 ;  /* 0x00000006ff027e24 */ /* 0x000fc8000f8e00ff */
[----:B------:R-:W-:-:S05]  /*1610*/  IMAD.U32 R3, RZ, RZ, UR5 ;  /* 0x00000005ff037e24 */ /* 0x000fca000f8e00ff */
[----:B0-----:R-:W-:Y:S04]  /*1620*/  STG.E desc[UR8][R2.64], R4 ;  /* 0x0000000402007986 */ /* 0x001fe8000c101908 */
[----:B------:R-:W-:Y:S04]  /*1630*/  STG.E desc[UR8][R2.64+0x4], R5 ;  /* 0x0000040502007986 */ /* 0x000fe8000c101908 */
[----:B------:R-:W-:Y:S04]  /*1640*/  STG.E desc[UR8][R2.64+0x8], R6 ;  /* 0x0000080602007986 */ /* 0x000fe8000c101908 */
[----:B------:R-:W-:Y:S01]  /*1650*/  STG.E desc[UR8][R2.64+0xc], R7 ;  /* 0x00000c0702007986 */ /* 0x000fe2000c101908 */
[----:B------:R-:W-:Y:S05]  /*1660*/  EXIT ;  /* 0x000000000000794d */ /* 0x000fea0003800000 */
.L_x_4:
        /* <DEDUP_REMOVED lines=9> */
.L_x_32:


//--------------------- .text.eval_at_point_first_pass --------------------------
	.section	.text.eval_at_point_first_pass,"ax",@progbits
	.align	128
        .global         eval_at_point_first_pass
        .type           eval_at_point_first_pass,@function
        .size           eval_at_point_first_pass,(.L_x_33 - eval_at_point_first_pass)
        .other          eval_at_point_first_pass,@"STO_CUDA_ENTRY STV_DEFAULT"
eval_at_point_first_pass:
.text.eval_at_point_first_pass:
[----:B------:R-:W-:Y:S01]  /*0000*/  LDC R1, c[0x0][0x37c] ;  /* 0x0000df00ff017b82 */ /* 0x000fe20000000800 */
[----:B------:R-:W0:Y:S07]  /*0010*/  S2R R0, SR_TID.X ;  /* 0x0000000000007919 */ /* 0x000e2e0000002100 */
[----:B------:R-:W1:Y:S01]  /*0020*/  S2UR UR12, SR_CTAID.X ;  /* 0x00000000000c79c3 */ /* 0x000e620000002500 */
[----:B------:R-:W2:Y:S01]  /*0030*/  LDCU.64 UR10, c[0x0][0x358] ;  /* 0x00006b00ff0a77ac */ /* 0x000ea20008000a00 */
[----:B------:R-:W3:Y:S06]  /*0040*/  LDCU UR6, c[0x0][0x398] ;  /* 0x00007300ff0677ac */ /* 0x000eec0008000800 */
[----:B------:R-:W1:Y:S08]  /*0050*/  LDC R6, c[0x0][0x360] ;  /* 0x0000d800ff067b82 */ /* 0x000e700000000800 */
[----:B------:R-:W4:Y:S01]  /*0060*/  LDC.64 R4, c[0x0][0x380] ;  /* 0x0000e000ff047b82 */ /* 0x000f220000000a00 */
[----:B-1----:R-:W-:-:S04]  /*0070*/  IMAD R3, R6, UR12, RZ ;  /* 0x0000000c06037c24 */ /* 0x002fc8000f8e02ff */
[----:B0-----:R-:W-:-:S04]  /*0080*/  IMAD R3, R3, 0x2, R0 ;  /* 0x0000000203037824 */ /* 0x001fc800078e0200 */
[C---:B------:R-:W-:Y:S02]  /*0090*/  IMAD.IADD R7, R3.reuse, 0x1, R6 ;  /* 0x0000000103077824 */ /* 0x040fe400078e0206 */
[----:B----4-:R-:W-:-:S04]  /*00a0*/  IMAD.WIDE.U32 R2, R3, 0x4, R4 ;  /* 0x0000000403027825 */ /* 0x010fc800078e0004 */
[----:B------:R-:W-:Y:S02]  /*00b0*/  IMAD.WIDE.U32 R4, R7, 0x4, R4 ;  /* 0x0000000407047825 */ /* 0x000fe400078e0004 */
[----:B--2---:R0:W2:Y:S04]  /*00c0*/  LDG.E R3, desc[UR10][R2.64] ;  /* 0x0000000a02037981 */ /* 0x0040a8000c1e1900 */
[----:B------:R-:W4:Y:S01]  /*00d0*/  LDG.E R4, desc[UR10][R4.64] ;  /* 0x0000000a04047981 */ /* 0x000f22000c1e1900 */
[----:B------:R-:W1:Y:S01]  /*00e0*/  S2UR UR5, SR_CgaCtaId ;  /* 0x00000000000579c3 */ /* 0x000e620000008800 */
[----:B---3--:R-:W-:Y:S01]  /*00f0*/  UISETP.LT.AND UP0, UPT, UR6, 0x200, UPT ;  /* 0x000002000600788c */ /* 0x008fe2000bf01270 */
[----:B------:R-:W-:-:S03]  /*0100*/  UMOV UR4, 0x400 ;  /* 0x0000040000047882 */ /* 0x000fc60000000000 */
[----:B------:R-:W-:Y:S02]  /*0110*/  USEL UR6, UR6, 0x200, UP0 ;  /* 0x0000020006067887 */ /* 0x000fe40008000000 */
[----:B-1----:R-:W-:Y:S02]  /*0120*/  ULEA UR4, UR5, UR4, 0x18 ;  /* 0x0000000405047291 */ /* 0x002fe4000f8ec0ff */
[----:B------:R-:W-:-:S04]  /*0130*/  USHF.R.S32.HI UR5, URZ, 0x1, UR6 ;  /* 0x00000001ff057899 */ /* 0x000fc80008011406 */
[C---:B------:R-:W-:Y:S02]  /*0140*/  LEA R8, R0.reuse, UR4, 0x2 ;  /* 0x0000000400087c11 */ /* 0x040fe4000f8e10ff */
[C---:B------:R-:W-:Y:S02]  /*0150*/  ISETP.GE.AND P0, PT, R0.reuse, UR5, PT ;  /* 0x0000000500007c0c */ /* 0x040fe4000bf06270 */
[----:B0-----:R-:W-:Y:S01]  /*0160*/  LEA R2, R0, UR4, 0x4 ;  /* 0x0000000400027c11 */ /* 0x001fe2000f8e20ff */
[----:B------:R-:W-:Y:S01]  /*0170*/  IMAD R7, R6, 0x4, R8 ;  /* 0x0000000406077824 */ /* 0x000fe200078e0208 */
[----:B--2---:R0:W-:Y:S04]  /*0180*/  STS [R8], R3 ;  /* 0x0000000308007388 */ /* 0x0041e80000000800 */
[----:B----4-:R0:W-:Y:S01]  /*0190*/  STS [R7], R4 ;  /* 0x0000000407007388 */ /* 0x0101e20000000800 */
[----:B------:R-:W-:Y:S06]  /*01a0*/  BAR.SYNC.DEFER_BLOCKING 0x0 ;  /* 0x0000000000007b1d */ /* 0x000fec0000010000 */
[----:B------:R-:W-:Y:S05]  /*01b0*/  @P0 BRA `(.L_x_5) ;  /* 0x0000000000bc0947 */ /* 0x000fea0003800000 */
[----:B0-----:R-:W0:Y:S08]  /*01c0*/  LDC R3, c[0x0][0x39c] ;  /* 0x0000e700ff037b82 */ /* 0x001e300000000800 */
[----:B------:R-:W0:Y:S02]  /*01d0*/  LDC.64 R6, c[0x0][0x390] ;  /* 0x0000e400ff067b82 */ /* 0x000e240000000a00 */
[----:B0-----:R-:W-:-:S05]  /*01e0*/  IMAD.WIDE R6, R3, 0x10, R6 ;  /* 0x0000001003067825 */ /* 0x001fca00078e0206 */
[----:B------:R-:W2:Y:S04]  /*01f0*/  LDG.E R4, desc[UR10][R6.64+-0x10] ;  /* 0xfffff00a06047981 */ /* 0x000ea8000c1e1900 */
[----:B------:R-:W3:Y:S04]  /*0200*/  LDG.E R12, desc[UR10][R6.64+-0xc] ;  /* 0xfffff40a060c7981 */ /* 0x000ee8000c1e1900 */
[----:B------:R0:W4:Y:S04]  /*0210*/  LDG.E R14, desc[UR10][R6.64+-0x8] ;  /* 0xfffff80a060e7981 */ /* 0x000128000c1e1900 */
[----:B------:R-:W0:Y:S01]  /*0220*/  LDG.E R16, desc[UR10][R6.64+-0x4] ;  /* 0xfffffc0a06107981 */ /* 0x000e22000c1e1900 */
[----:B------:R-:W-:Y:S01]  /*0230*/  IMAD R10, R0, 0x4, R8 ;  /* 0x00000004000a7824 */ /* 0x000fe200078e0208 */
[----:B------:R-:W-:Y:S05]  /*0240*/  WARPSYNC.ALL ;  /* 0x0000000000007948 */ /* 0x000fea0003800000 */
[----:B------:R-:W2:Y:S01]  /*0250*/  LDS.64 R10, [R10] ;  /* 0x000000000a0a7984 */ /* 0x000ea20000000a00 */
[----:B------:R-:W-:Y:S01]  /*0260*/  BAR.SYNC.DEFER_BLOCKING 0x0 ;  /* 0x0000000000007b1d */ /* 0x000fe20000010000 */
[----:B--2---:R-:W-:-:S05]  /*0270*/  IMAD.WIDE.U32 R8, R4, R11, RZ ;  /* 0x0000000b04087225 */ /* 0x004fca00078e00ff */
[----:B------:R-:W-:-:S04]  /*0280*/  SHF.R.U64 R15, R8, 0x1f, R9 ;  /* 0x0000001f080f7819 */ /* 0x000fc80000001209 */
[----:B------:R-:W-:Y:S01]  /*0290*/  IADD3 R15, P0, PT, R8, R15, RZ ;  /* 0x0000000f080f7210 */ /* 0x000fe20007f1e0ff */
[----:B0-----:R-:W-:-:S03]  /*02a0*/  IMAD.WIDE.U32 R6, R16, R11, RZ ;  /* 0x0000000b10067225 */ /* 0x001fc600078e00ff */
[----:B------:R-:W-:-:S04]  /*02b0*/  LEA.HI.X R4, R9, R9, RZ, 0x1, P0 ;  /* 0x0000000909047211 */ /* 0x000fc800000f0cff */
[----:B------:R-:W-:Y:S01]  /*02c0*/  SHF.R.U64 R15, R15, 0x1f, R4 ;  /* 0x0000001f0f0f7819 */ /* 0x000fe20000001204 */
[----:B---3--:R-:W-:Y:S01]  /*02d0*/  IMAD.WIDE.U32 R4, R12, R11, RZ ;  /* 0x0000000b0c047225 */ /* 0x008fe200078e00ff */
[----:B------:R-:W-:-:S03]  /*02e0*/  SHF.R.U64 R3, R6, 0x1f, R7 ;  /* 0x0000001f06037819 */ /* 0x000fc60000001207 */
[----:B------:R-:W-:Y:S01]  /*02f0*/  IMAD.IADD R15, R8, 0x1, R15 ;  /* 0x00000001080f7824 */ /* 0x000fe200078e020f */
[----:B------:R-:W-:Y:S01]  /*0300*/  SHF.R.U64 R13, R4, 0x1f, R5 ;  /* 0x0000001f040d7819 */ /* 0x000fe20000001205 */
[----:B----4-:R-:W-:Y:S01]  /*0310*/  IMAD.WIDE.U32 R8, R14, R11, RZ ;  /* 0x0000000b0e087225 */ /* 0x010fe200078e00ff */
[----:B------:R-:W-:Y:S02]  /*0320*/  IADD3 R3, P3, PT, R6, R3, RZ ;  /* 0x0000000306037210 */ /* 0x000fe40007f7e0ff */
[----:B------:R-:W-:Y:S02]  /*0330*/  LOP3.LUT R15, R15, 0x7fffffff, RZ, 0xc0, !PT ;  /* 0x7fffffff0f0f7812 */ /* 0x000fe400078ec0ff */
[----:B------:R-:W-:Y:S02]  /*0340*/  SHF.R.U64 R11, R8, 0x1f, R9 ;  /* 0x0000001f080b7819 */ /* 0x000fe40000001209 */
[----:B------:R-:W-:Y:S02]  /*0350*/  IADD3 R16, P0, PT, R10, R15, RZ ;  /* 0x0000000f0a107210 */ /* 0x000fe40007f1e0ff */
[----:B------:R-:W-:-:S02]  /*0360*/  IADD3 R13, P1, PT, R4, R13, RZ ;  /* 0x0000000d040d7210 */ /* 0x000fc40007f3e0ff */
[----:B------:R-:W-:Y:S01]  /*0370*/  IADD3 R11, P2, PT, R8, R11, RZ ;  /* 0x0000000b080b7210 */ /* 0x000fe20007f5e0ff */
[----:B------:R-:W-:Y:S01]  /*0380*/  IMAD.X R18, RZ, RZ, RZ, P0 ;  /* 0x000000ffff127224 */ /* 0x000fe200000e06ff */
[----:B------:R-:W-:Y:S02]  /*0390*/  LEA.HI.X R14, R5, R5, RZ, 0x1, P1 ;  /* 0x00000005050e7211 */ /* 0x000fe400008f0cff */
[----:B------:R-:W-:Y:S02]  /*03a0*/  LEA.HI.X R12, R9, R9, RZ, 0x1, P2 ;  /* 0x00000009090c7211 */ /* 0x000fe400010f0cff */
[----:B------:R-:W-:Y:S02]  /*03b0*/  LEA.HI.X R10, R7, R7, RZ, 0x1, P3 ;  /* 0x00000007070a7211 */ /* 0x000fe400018f0cff */
[----:B------:R-:W-:Y:S02]  /*03c0*/  IADD3 R15, P1, PT, R16, -0x7fffffff, RZ ;  /* 0x80000001100f7810 */ /* 0x000fe40007f3e0ff */
[----:B------:R-:W-:-:S02]  /*03d0*/  SHF.R.U64 R7, R13, 0x1f, R14 ;  /* 0x0000001f0d077819 */ /* 0x000fc4000000120e */
[----:B------:R-:W-:Y:S02]  /*03e0*/  SHF.R.U64 R5, R11, 0x1f, R12 ;  /* 0x0000001f0b057819 */ /* 0x000fe4000000120c */
[----:B------:R-:W-:Y:S01]  /*03f0*/  SHF.R.U64 R3, R3, 0x1f, R10 ;  /* 0x0000001f03037819 */ /* 0x000fe2000000120a */
[----:B------:R-:W-:Y:S01]  /*0400*/  IMAD.IADD R4, R4, 0x1, R7 ;  /* 0x0000000104047824 */ /* 0x000fe200078e0207 */
[----:B------:R-:W-:Y:S01]  /*0410*/  ISETP.LT.U32.AND P0, PT, R16, R15, PT ;  /* 0x0000000f1000720c */ /* 0x000fe20003f01070 */
[----:B------:R-:W-:Y:S01]  /*0420*/  IMAD.IADD R8, R8, 0x1, R5 ;  /* 0x0000000108087824 */ /* 0x000fe200078e0205 */
[----:B------:R-:W-:Y:S01]  /*0430*/  IADD3.X R9, PT, PT, R18, -0x1, RZ, P1, !PT ;  /* 0xffffffff12097810 */ /* 0x000fe20000ffe4ff */
[----:B------:R-:W-:Y:S01]  /*0440*/  IMAD.IADD R6, R6, 0x1, R3 ;  /* 0x0000000106067824 */ /* 0x000fe200078e0203 */
[----:B------:R-:W-:Y:S02]  /*0450*/  LOP3.LUT R13, R4, 0x7fffffff, RZ, 0xc0, !PT ;  /* 0x7fffffff040d7812 */ /* 0x000fe400078ec0ff */
[----:B------:R-:W-:-:S02]  /*0460*/  ISETP.LT.U32.AND.EX P0, PT, R18, R9, PT, P0 ;  /* 0x000000091200720c */ /* 0x000fc40003f01100 */
[----:B------:R-:W-:Y:S02]  /*0470*/  LOP3.LUT R14, R8, 0x7fffffff, RZ, 0xc0, !PT ;  /* 0x7fffffff080e7812 */ /* 0x000fe400078ec0ff */
[----:B------:R-:W-:Y:S02]  /*0480*/  SEL R12, R16, R15, P0 ;  /* 0x0000000f100c7207 */ /* 0x000fe40000000000 */
[----:B------:R-:W-:-:S05]  /*0490*/  LOP3.LUT R15, R6, 0x7fffffff, RZ, 0xc0, !PT ;  /* 0x7fffffff060f7812 */ /* 0x000fca00078ec0ff */
[----:B------:R1:W-:Y:S02]  /*04a0*/  STS.128 [R2], R12 ;  /* 0x0000000c02007388 */ /* 0x0003e40000000c00 */
.L_x_5:
[----:B------:R-:W-:-:S04]  /*04b0*/  USHF.R.S32.HI UR5, URZ, 0x2, UR6 ;  /* 0x00000002ff057899 */ /* 0x000fc80008011406 */
[----:B------:R-:W-:-:S09]  /*04c0*/  UISETP.GE.AND UP0, UPT, UR5, 0x1, UPT ;  /* 0x000000010500788c */ /* 0x000fd2000bf06270 */
[----:B------:R-:W-:Y:S05]  /*04d0*/  BRA.U !UP0, `(.L_x_6) ;  /* 0x0000001108d47547 */ /* 0x000fea000b800000 */
[----:B------:R-:W2:Y:S01]  /*04e0*/  LDCU UR4, c[0x0][0x39c] ;  /* 0x00007380ff0477ac */ /* 0x000ea20008000800 */
[----:B------:R-:W-:Y:S01]  /*04f0*/  IMAD.U32 R17, RZ, RZ, UR5 ;  /* 0x00000005ff117e24 */ /* 0x000fe2000f8e00ff */
[----:B--2---:R-:W-:-:S06]  /*0500*/  UIADD3 UR4, UPT, UPT, UR4, -0x2, URZ ;  /* 0xfffffffe04047890 */ /* 0x004fcc000fffe0ff */
[----:B------:R-:W-:-:S07]  /*0510*/  IMAD.U32 R16, RZ, RZ, UR4 ;  /* 0x00000004ff107e24 */ /* 0x000fce000f8e00ff */
.L_x_8:
[----:B------:R-:W-:Y:S02]  /*0520*/  ISETP.GE.AND P0, PT, R0, R17, PT ;  /* 0x000000110000720c */ /* 0x000fe40003f06270 */
[----:B------:R-:W-:Y:S02]  /*0530*/  ISETP.GT.U32.AND P2, PT, R17, 0x1, PT ;  /* 0x000000011100780c */ /* 0x000fe40003f44070 */
[----:B------:R-:W-:-:S09]  /*0540*/  SHF.R.U32.HI R17, RZ, 0x1, R17 ;  /* 0x00000001ff117819 */ /* 0x000fd20000011611 */
[----:B--2---:R-:W-:Y:S05]  /*0550*/  @P0 BRA `(.L_x_7) ;  /* 0x0000001000ac0947 */ /* 0x004fea0003800000 */
[----:B------:R-:W-:Y:S05]  /*0560*/  WARPSYNC.ALL ;  /* 0x0000000000007948 */ /* 0x000fea0003800000 */
[----:B------:R-:W2:Y:S08]  /*0570*/  S2UR UR5, SR_CgaCtaId ;  /* 0x00000000000579c3 */ /* 0x000eb00000008800 */
[----:B------:R-:W-:Y:S06]  /*0580*/  BAR.SYNC.DEFER_BLOCKING 0x0 ;  /* 0x0000000000007b1d */ /* 0x000fec0000010000 */
[----:B------:R-:W-:-:S02]  /*0590*/  UMOV UR4, 0x400 ;  /* 0x0000040000047882 */ /* 0x000fc40000000000 */
[----:B-1----:R-:W1:Y:S01]  /*05a0*/  LDC.64 R14, c[0x0][0x390] ;  /* 0x0000e400ff0e7b82 */ /* 0x002e620000000a00 */
[----:B--2---:R-:W-:-:S06]  /*05b0*/  ULEA UR4, UR5, UR4, 0x18 ;  /* 0x0000000405047291 */ /* 0x004fcc000f8ec0ff */
[----:B------:R-:W-:Y:S01]  /*05c0*/  LEA R19, R0, UR4, 0x4 ;  /* 0x0000000400137c11 */ /* 0x000fe2000f8e20ff */
[----:B-1----:R-:W-:-:S04]  /*05d0*/  IMAD.WIDE R14, R16, 0x10, R14 ;  /* 0x00000010100e7825 */ /* 0x002fc800078e020e */
[----:B------:R-:W-:-:S05]  /*05e0*/  IMAD R22, R0, 0x10, R19 ;  /* 0x0000001000167824 */ /* 0x000fca00078e0213 */
[----:B0-----:R-:W-:Y:S04]  /*05f0*/  LDS.128 R4, [R22] ;  /* 0x0000000016047984 */ /* 0x001fe80000000c00 */
[----:B------:R-:W0:Y:S01]  /*0600*/  LDS.128 R8, [R22+0x10] ;  /* 0x0000100016087984 */ /* 0x000e220000000c00 */
[----:B------:R-:W-:Y:S06]  /*0610*/  BAR.SYNC.DEFER_BLOCKING 0x0 ;  /* 0x0000000000007b1d */ /* 0x000fec0000010000 */
[----:B------:R-:W0:Y:S04]  /*0620*/  LDG.E R23, desc[UR10][R14.64+0x8] ;  /* 0x0000080a0e177981 */ /* 0x000e28000c1e1900 */
[----:B------:R-:W2:Y:S04]  /*0630*/  LDG.E R18, desc[UR10][R14.64+0xc] ;  /* 0x00000c0a0e127981 */ /* 0x000ea8000c1e1900 */
[----:B------:R1:W3:Y:S04]  /*0640*/  LDG.E R20, desc[UR10][R14.64] ;  /* 0x0000000a0e147981 */ /* 0x0002e8000c1e1900 */
[----:B------:R-:W1:Y:S01]  /*0650*/  LDG.E R21, desc[UR10][R14.64+0x4] ;  /* 0x0000040a0e157981 */ /* 0x000e62000c1e1900 */
[----:B------:R-:W-:Y:S01]  /*0660*/  UMOV UR4, URZ ;  /* 0x000000ff00047c82 */ /* 0x000fe20008000000 */
[----:B------:R-:W-:Y:S01]  /*0670*/  UMOV UR5, URZ ;  /* 0x000000ff00057c82 */ /* 0x000fe20008000000 */
[----:B0-----:R-:W-:-:S04]  /*0680*/  IMAD.WIDE.U32 R12, R23, R10, RZ ;  /* 0x0000000a170c7225 */ /* 0x001fc800078e00ff */
[----:B--2---:R-:W-:Y:S01]  /*0690*/  IMAD.WIDE.U32 R2, R18, R11, RZ ;  /* 0x0000000b12027225 */ /* 0x004fe200078e00ff */
[----:B------:R-:W-:-:S04]  /*06a0*/  SHF.R.U64 R25, R12, 0x1f, R13 ;  /* 0x0000001f0c197819 */ /* 0x000fc8000000120d */
[----:B------:R-:W-:Y:S02]  /*06b0*/  IADD3 R24, P0, PT, R12, R25, RZ ;  /* 0x000000190c187210 */ /* 0x000fe40007f1e0ff */
[C---:B------:R-:W-:Y:S01]  /*06c0*/  SHF.R.U64 R25, R2.reuse, 0x1f, R3 ;  /* 0x0000001f02197819 */ /* 0x040fe20000001203 */
[----:B-1----:R-:W-:Y:S01]  /*06d0*/  IMAD.WIDE.U32 R14, R21, R9, RZ ;  /* 0x00000009150e7225 */ /* 0x002fe200078e00ff */
        /* <DEDUP_REMOVED lines=53> */
[----:B------:R-:W-:-:S05]  /*0a30*/  IMAD.WIDE.U32 R2, R23, R11, RZ ;  /* 0x0000000b17027225 */ /* 0x000fca00078e00ff */
[----:B------:R-:W-:-:S04]  /*0a40*/  SHF.R.U64 R25, R2, 0x1f, R3 ;  /* 0x0000001f02197819 */ /* 0x000fc80000001203 */
[----:B------:R-:W-:-:S04]  /*0a50*/  IADD3 R25, P0, PT, R2, R25, RZ ;  /* 0x0000001902197210 */ /* 0x000fc80007f1e0ff */
[----:B------:R-:W-:-:S04]  /*0a60*/  LEA.HI.X R22, R3, R3, RZ, 0x1, P0 ;  /* 0x0000000303167211 */ /* 0x000fc800000f0cff */
[----:B------:R-:W-:-:S05]  /*0a70*/  SHF.R.U64 R3, R25, 0x1f, R22 ;  /* 0x0000001f19037819 */ /* 0x000fca0000001216 */
[----:B------:R-:W-:Y:S01]  /*0a80*/  IMAD.IADD R2, R2, 0x1, R3 ;  /* 0x0000000102027824 */ /* 0x000fe200078e0203 */
[----:B------:R-:W-:Y:S02]  /*0a90*/  LOP3.LUT R3, R14, 0x7fffffff, RZ, 0xc0, !PT ;  /* 0x7fffffff0e037812 */ /* 0x000fe400078ec0ff */
[----:B------:R-:W-:Y:S02]  /*0aa0*/  LOP3.LUT R14, R13, 0x7fffffff, RZ, 0xc0, !PT ;  /* 0x7fffffff0d0e7812 */ /* 0x000fe400078ec0ff */
[----:B------:R-:W-:-:S04]  /*0ab0*/  LOP3.LUT R2, R2, 0x7fffffff, RZ, 0xc0, !PT ;  /* 0x7fffffff02027812 */ /* 0x000fc800078ec0ff */
[----:B------:R-:W-:-:S04]  /*0ac0*/  IADD3 R2, P0, PT, R2, R3, RZ ;  /* 0x0000000302027210 */ /* 0x000fc80007f1e0ff */
        /* <DEDUP_REMOVED lines=28> */
[----:B------:R-:W-:Y:S01]  /*0c90*/  SHF.R.U64 R27, R25, 0x1e, R22 ;  /* 0x0000001e191b7819 */ /* 0x000fe20000001216 */
[----:B------:R-:W-:-:S02]  /*0ca0*/  IMAD.X R15, R15, 0x1, R12, P1 ;  /* 0x000000010f0f7824 */ /* 0x000fc400008e060c */
[----:B------:R-:W-:Y:S01]  /*0cb0*/  IMAD.X R12, R3, 0x1, R12, P0 ;  /* 0x00000001030c7824 */ /* 0x000fe200000e060c */
[----:B------:R-:W-:Y:S02]  /*0cc0*/  IADD3 R27, P0, PT, R27, R26, RZ ;  /* 0x0000001a1b1b7210 */ /* 0x000fe40007f1e0ff */
[----:B------:R-:W-:Y:S02]  /*0cd0*/  SHF.L.U64.HI R3, R25, 0x1, R22 ;  /* 0x0000000119037819 */ /* 0x000fe40000010216 */
[----:B------:R-:W-:Y:S02]  /*0ce0*/  LOP3.LUT R24, R24, 0x7fffffff, RZ, 0xc0, !PT ;  /* 0x7fffffff18187812 */ /* 0x000fe400078ec0ff */
[----:B------:R-:W-:-:S04]  /*0cf0*/  LEA.HI.X R2, R22, R3, RZ, 0x2, P0 ;  /* 0x0000000316027211 */ /* 0x000fc800000f14ff */
[----:B------:R-:W-:Y:S01]  /*0d00*/  SHF.R.U64 R27, R27, 0x1f, R2 ;  /* 0x0000001f1b1b7819 */ /* 0x000fe20000001202 */
[----:B------:R-:W-:Y:S01]  /*0d10*/  IMAD.WIDE.U32 R2, R21, R8, RZ ;  /* 0x0000000815027225 */ /* 0x000fe200078e00ff */
[----:B------:R-:W-:-:S03]  /*0d20*/  IADD3 R8, P6, PT, R8, R10, RZ ;  /* 0x0000000a08087210 */ /* 0x000fc60007fde0ff */
[----:B------:R-:W-:Y:S02]  /*0d30*/  IMAD.IADD R27, R27, 0x1, R26 ;  /* 0x000000011b1b7824 */ /* 0x000fe400078e021a */
[----:B------:R-:W-:-:S03]  /*0d40*/  IMAD.X R29, RZ, RZ, RZ, P6 ;  /* 0x000000ffff1d7224 */ /* 0x000fc600030e06ff */
        /* <DEDUP_REMOVED lines=8> */
[----:B------:R-:W-:-:S04]  /*0dd0*/  IADD3 R9, P4, PT, R9, R11, RZ ;  /* 0x0000000b09097210 */ /* 0x000fc80007f9e0ff */
[----:B------:R-:W-:-:S04]  /*0de0*/  SHF.R.U64 R27, R2, 0x1f, R3 ;  /* 0x0000001f021b7819 */ /* 0x000fc80000001203 */
[----:B------:R-:W-:-:S04]  /*0df0*/  IADD3 R10, P0, PT, R2, R27, RZ ;  /* 0x0000001b020a7210 */ /* 0x000fc80007f1e0ff */
[----:B------:R-:W-:-:S04]  /*0e00*/  LEA.HI.X R3, R3, R3, RZ, 0x1, P0 ;  /* 0x0000000303037211 */ /* 0x000fc800000f0cff */
[----:B------:R-:W-:-:S05]  /*0e10*/  SHF.R.U64 R3, R10, 0x1f, R3 ;  /* 0x0000001f0a037819 */ /* 0x000fca0000001203 */
[----:B------:R-:W-:Y:S01]  /*0e20*/  IMAD.IADD R2, R2, 0x1, R3 ;  /* 0x0000000102027824 */ /* 0x000fe200078e0203 */
[----:B------:R-:W-:Y:S01]  /*0e30*/  LOP3.LUT R3, R26, 0x7fffffff, RZ, 0xc0, !PT ;  /* 0x7fffffff1a037812 */ /* 0x000fe200078ec0ff */
[----:B------:R-:W-:-:S03]  /*0e40*/  IMAD.X R26, RZ, RZ, RZ, P1 ;  /* 0x000000ffff1a7224 */ /* 0x000fc600008e06ff */
[----:B------:R-:W-:-:S04]  /*0e50*/  LOP3.LUT R2, R2, 0x7fffffff, RZ, 0xc0, !PT ;  /* 0x7fffffff02027812 */ /* 0x000fc800078ec0ff */
[----:B------:R-:W-:-:S04]  /*0e60*/  IADD3 R2, P5, PT, R2, R3, RZ ;  /* 0x0000000302027210 */ /* 0x000fc80007fbe0ff */
[----:B------:R-:W-:Y:S01]  /*0e70*/  IADD3 R3, P0, PT, R2, -0x7fffffff, RZ ;  /* 0x8000000102037810 */ /* 0x000fe20007f1e0ff */
[----:B------:R-:W-:Y:S01]  /*0e80*/  IMAD.X R10, RZ, RZ, RZ, P5 ;  /* 0x000000ffff0a7224 */ /* 0x000fe200028e06ff */
[----:B------:R-:W-:Y:S02]  /*0e90*/  IADD3 R11, P5, PT, R20, R23, RZ ;  /* 0x00000017140b7210 */ /* 0x000fe40007fbe0ff */
[----:B------:R-:W-:Y:S02]  /*0ea0*/  ISETP.LT.U32.AND P1, PT, R2, R3, PT ;  /* 0x000000030200720c */ /* 0x000fe40003f21070 */
[----:B------:R-:W-:Y:S02]  /*0eb0*/  IADD3.X R21, PT, PT, R10, -0x1, RZ, P0, !PT ;  /* 0xffffffff0a157810 */ /* 0x000fe400007fe4ff */
[----:B------:R-:W-:Y:S02]  /*0ec0*/  IADD3 R27, P0, PT, R24, -0x7fffffff, RZ ;  /* 0x80000001181b7810 */ /* 0x000fe40007f1e0ff */
[----:B------:R-:W-:-:S02]  /*0ed0*/  ISETP.LT.U32.AND.EX P1, PT, R10, R21, PT, P1 ;  /* 0x000000150a00720c */ /* 0x000fc40003f21110 */
[----:B------:R-:W-:Y:S02]  /*0ee0*/  IADD3.X R23, PT, PT, R26, -0x1, RZ, P0, !PT ;  /* 0xffffffff1a177810 */ /* 0x000fe400007fe4ff */
[----:B------:R-:W-:Y:S02]  /*0ef0*/  SEL R20, R2, R3, P1 ;  /* 0x0000000302147207 */ /* 0x000fe40000800000 */
[----:B------:R-:W-:Y:S02]  /*0f00*/  ISETP.LT.U32.AND P0, PT, R24, R27, PT ;  /* 0x0000001b1800720c */ /* 0x000fe40003f01070 */
[----:B------:R-:W-:Y:S02]  /*0f10*/  IADD3 R3, P6, PT, R8, -0x7fffffff, RZ ;  /* 0x8000000108037810 */ /* 0x000fe40007fde0ff */
[----:B------:R-:W-:Y:S02]  /*0f20*/  SEL R21, R10, R21, P1 ;  /* 0x000000150a157207 */ /* 0x000fe40000800000 */
[----:B------:R-:W-:-:S02]  /*0f30*/  ISETP.LT.U32.AND.EX P0, PT, R26, R23, PT, P0 ;  /* 0x000000171a00720c */ /* 0x000fc40003f01100 */
[----:B------:R-:W-:Y:S02]  /*0f40*/  ISETP.LT.U32.AND P1, PT, R8, R3, PT ;  /* 0x000000030800720c */ /* 0x000fe40003f21070 */
[C---:B------:R-:W-:Y:S02]  /*0f50*/  IADD3.X R2, PT, PT, R29.reuse, -0x1, RZ, P6, !PT ;  /* 0xffffffff1d027810 */ /* 0x040fe400037fe4ff */
[----:B------:R-:W-:Y:S01]  /*0f60*/  SEL R26, R26, R23, P0 ;  /* 0x000000171a1a7207 */ /* 0x000fe20000000000 */
[----:B------:R-:W-:Y:S01]  /*0f70*/  IMAD.X R23, RZ, RZ, RZ, P5 ;  /* 0x000000ffff177224 */ /* 0x000fe200028e06ff */
[----:B------:R-:W-:Y:S01]  /*0f80*/  ISETP.LT.U32.AND.EX P1, PT, R29, R2, PT, P1 ;  /* 0x000000021d00720c */ /* 0x000fe20003f21110 */
[----:B------:R-:W-:Y:S01]  /*0f90*/  IMAD.X R29, RZ, RZ, RZ, P4 ;  /* 0x000000ffff1d7224 */ /* 0x000fe200020e06ff */
[----:B------:R-:W-:Y:S02]  /*0fa0*/  SEL R27, R24, R27, P0 ;  /* 0x0000001b181b7207 */ /* 0x000fe40000000000 */
[----:B------:R-:W-:-:S02]  /*0fb0*/  IADD3 R24, P5, PT, R9, -0x7fffffff, RZ ;  /* 0x8000000109187810 */ /* 0x000fc40007fbe0ff */
[----:B------:R-:W-:Y:S02]  /*0fc0*/  IADD3 R25, P6, PT, R25, R20, RZ ;  /* 0x0000001419197210 */ /* 0x000fe40007fde0ff */
[----:B------:R-:W-:Y:S02]  /*0fd0*/  ISETP.LT.U32.AND P0, PT, R9, R24, PT ;  /* 0x000000180900720c */ /* 0x000fe40003f01070 */
[----:B------:R-:W-:Y:S01]  /*0fe0*/  IADD3.X R2, PT, PT, R29, -0x1, RZ, P5, !PT ;  /* 0xffffffff1d027810 */ /* 0x000fe20002ffe4ff */
[--C-:B------:R-:W-:Y:S01]  /*0ff0*/  IMAD.X R22, R22, 0x1, R21.reuse, P6 ;  /* 0x0000000116167824 */ /* 0x100fe200030e0615 */
[----:B------:R-:W-:Y:S02]  /*1000*/  IADD3 R20, P4, PT, R27, R20, RZ ;  /* 0x000000141b147210 */ /* 0x000fe40007f9e0ff */
[----:B------:R-:W-:Y:S02]  /*1010*/  ISETP.LT.U32.AND.EX P0, PT, R29, R2, PT, P0 ;  /* 0x000000021d00720c */ /* 0x000fe40003f01100 */
[----:B------:R-:W-:Y:S01]  /*1020*/  IADD3 R2, P5, PT, R11, -0x7fffffff, RZ ;  /* 0x800000010b027810 */ /* 0x000fe20007fbe0ff */
[----:B------:R-:W-:Y:S01]  /*1030*/  IMAD.X R21, R26, 0x1, R21, P4 ;  /* 0x000000011a157824 */ /* 0x000fe200020e0615 */
[----:B------:R-:W-:-:S02]  /*1040*/  IADD3 R27, P4, PT, R18, -0x7fffffff, RZ ;  /* 0x80000001121b7810 */ /* 0x000fc40007f9e0ff */
[----:B------:R-:W-:Y:S02]  /*1050*/  IADD3.X R10, PT, PT, R23, -0x1, RZ, P5, !PT ;  /* 0xffffffff170a7810 */ /* 0x000fe40002ffe4ff */
[----:B------:R-:W-:-:S04]  /*1060*/  ISETP.LT.U32.AND P5, PT, R11, R2, PT ;  /* 0x000000020b00720c */ /* 0x000fc80003fa1070 */
[----:B------:R-:W-:Y:S02]  /*1070*/  ISETP.LT.U32.AND.EX P5, PT, R23, R10, PT, P5 ;  /* 0x0000000a1700720c */ /* 0x000fe40003fa1150 */
[----:B------:R-:W-:Y:S01]  /*1080*/  SEL R10, R8, R3, P1 ;  /* 0x00000003080a7207 */ /* 0x000fe20000800000 */
[----:B------:R-:W-:Y:S01]  /*1090*/  IMAD.X R3, RZ, RZ, RZ, P3 ;  /* 0x000000ffff037224 */ /* 0x000fe200018e06ff */
[----:B------:R-:W-:Y:S02]  /*10a0*/  SEL R11, R11, R2, P5 ;  /* 0x000000020b0b7207 */ /* 0x000fe40002800000 */
[----:B------:R-:W-:Y:S02]  /*10b0*/  ISETP.LT.U32.AND P1, PT, R18, R27, PT ;  /* 0x0000001b1200720c */ /* 0x000fe40003f21070 */
[----:B------:R-:W-:Y:S02]  /*10c0*/  IADD3.X R2, PT, PT, R3, -0x1, RZ, P4, !PT ;  /* 0xffffffff03027810 */ /* 0x000fe400027fe4ff */
[----:B------:R-:W-:-:S02]  /*10d0*/  SEL R8, R9, R24, P0 ;  /* 0x0000001809087207 */ /* 0x000fc40000000000 */
        /* <DEDUP_REMOVED lines=13> */
[----:B------:R-:W-:-:S03]  /*11b0*/  ISETP.LT.U32.AND.EX P0, PT, R15, R24, PT, P0 ;  /* 0x000000180f00720c */ /* 0x000fc60003f01100 */
        /* <DEDUP_REMOVED lines=8> */
[----:B------:R-:W-:Y:S02]  /*1240*/  VIADD R9, R9, UR4 ;  /* 0x0000000409097c36 */ /* 0x000fe40008000000 */
[----:B------:R-:W-:Y:S02]  /*1250*/  VIADD R15, R11, UR5 ;  /* 0x000000050b0f7c36 */ /* 0x000fe40008000000 */
[----:B------:R-:W-:Y:S01]  /*1260*/  IMAD.IADD R2, R3, 0x1, R2 ;  /* 0x0000000103027824 */ /* 0x000fe200078e0202 */
[----:B------:R-:W-:Y:S02]  /*1270*/  SHF.R.U64 R3, R8, 0x1f, R9 ;  /* 0x0000001f08037819 */ /* 0x000fe40000001209 */
[----:B------:R-:W-:Y:S02]  /*1280*/  SHF.R.U64 R11, R10, 0x1f, R15 ;  /* 0x0000001f0a0b7819 */ /* 0x000fe4000000120f */
[----:B------:R-:W-:Y:S02]  /*1290*/  IADD3 R3, P3, PT, R3, R8, RZ ;  /* 0x0000000803037210 */ /* 0x000fe40007f7e0ff */
[----:B------:R-:W-:-:S02]  /*12a0*/  IADD3 R11, P1, PT, R11, R10, RZ ;  /* 0x0000000a0b0b7210 */ /* 0x000fc40007f3e0ff */
[----:B------:R-:W-:Y:S02]  /*12b0*/  LEA.HI.X R24, R9, R9, RZ, 0x1, P3 ;  /* 0x0000000909187211 */ /* 0x000fe400018f0cff */
[----:B------:R-:W-:Y:S02]  /*12c0*/  LEA.HI.X R26, R15, R15, RZ, 0x1, P1 ;  /* 0x0000000f0f1a7211 */ /* 0x000fe400008f0cff */
[----:B------:R-:W-:Y:S02]  /*12d0*/  SHF.R.U64 R3, R3, 0x1f, R24 ;  /* 0x0000001f03037819 */ /* 0x000fe40000001218 */
[----:B------:R-:W-:Y:S02]  /*12e0*/  SHF.R.U64 R9, R11, 0x1f, R26 ;  /* 0x0000001f0b097819 */ /* 0x000fe4000000121a */
[----:B------:R-:W-:Y:S01]  /*12f0*/  LOP3.LUT R11, R18, 0x7fffffff, RZ, 0xc0, !PT ;  /* 0x7fffffff120b7812 */ /* 0x000fe200078ec0ff */
[----:B------:R-:W-:Y:S01]  /*1300*/  IMAD.IADD R24, R3, 0x1, R8 ;  /* 0x0000000103187824 */ /* 0x000fe200078e0208 */
[----:B------:R-:W-:Y:S01]  /*1310*/  LOP3.LUT R2, R2, 0x7fffffff, RZ, 0xc, !PT ;  /* 0x7fffffff02027812 */ /* 0x000fe200078e0cff */
[----:B------:R-:W-:Y:S01]  /*1320*/  IMAD.IADD R9, R9, 0x1, R10 ;  /* 0x0000000109097824 */ /* 0x000fe200078e020a */
[----:B------:R-:W-:-:S02]  /*1330*/  IADD3 R18, P3, PT, R25, -0x7fffffff, RZ ;  /* 0x8000000119127810 */ /* 0x000fc40007f7e0ff */
[----:B------:R-:W-:Y:S02]  /*1340*/  LOP3.LUT R24, R24, 0x7fffffff, RZ, 0xc0, !PT ;  /* 0x7fffffff18187812 */ /* 0x000fe400078ec0ff */
[----:B------:R-:W-:Y:S02]  /*1350*/  LOP3.LUT R9, R9, 0x7fffffff, RZ, 0xc0, !PT ;  /* 0x7fffffff09097812 */ /* 0x000fe400078ec0ff */
[----:B------:R-:W-:Y:S02]  /*1360*/  IADD3 R2, P5, PT, R2, R11, RZ ;  /* 0x0000000b02027210 */ /* 0x000fe40007fbe0ff */
[----:B------:R-:W-:Y:S02]  /*1370*/  IADD3.X R3, PT, PT, R22, -0x1, RZ, P3, !PT ;  /* 0xffffffff16037810 */ /* 0x000fe40001ffe4ff */
[----:B------:R-:W-:Y:S01]  /*1380*/  IADD3 R24, P3, PT, R24, R9, RZ ;  /* 0x0000000918187210 */ /* 0x000fe20007f7e0ff */
[----:B------:R-:W-:Y:S01]  /*1390*/  IMAD.X R8, RZ, RZ, RZ, P5 ;  /* 0x000000ffff087224 */ /* 0x000fe200028e06ff */
[----:B------:R-:W-:-:S02]  /*13a0*/  IADD3 R27, P4, PT, R2, -0x7fffffff, RZ ;  /* 0x80000001021b7810 */ /* 0x000fc40007f9e0ff */
[----:B------:R-:W-:Y:S01]  /*13b0*/  IADD3 R15, P5, PT, R24, -0x7fffffff, RZ ;  /* 0x80000001180f7810 */ /* 0x000fe20007fbe0ff */
[----:B------:R-:W-:Y:S01]  /*13c0*/  IMAD.X R9, RZ, RZ, RZ, P3 ;  /* 0x000000ffff097224 */ /* 0x000fe200018e06ff */
[----:B------:R-:W-:Y:S02]  /*13d0*/  ISETP.LT.U32.AND P3, PT, R2, R27, PT ;  /* 0x0000001b0200720c */ /* 0x000fe40003f61070 */
[----:B------:R-:W-:Y:S02]  /*13e0*/  IADD3.X R11, PT, PT, R8, -0x1, RZ, P4, !PT ;  /* 0xffffffff080b7810 */ /* 0x000fe400027fe4ff */
[----:B------:R-:W-:Y:S02]  /*13f0*/  ISETP.LT.U32.AND P1, PT, R25, R18, PT ;  /* 0x000000121900720c */ /* 0x000fe40003f21070 */
[----:B------:R-:W-:Y:S02]  /*1400*/  ISETP.LT.U32.AND P4, PT, R24, R15, PT ;  /* 0x0000000f1800720c */ /* 0x000fe40003f81070 */
[----:B------:R-:W-:-:S02]  /*1410*/  IADD3.X R10, PT, PT, R9, -0x1, RZ, P5, !PT ;  /* 0xffffffff090a7810 */ /* 0x000fc40002ffe4ff */
[----:B------:R-:W-:Y:S02]  /*1420*/  ISETP.LT.U32.AND.EX P3, PT, R8, R11, PT, P3 ;  /* 0x0000000b0800720c */ /* 0x000fe40003f61130 */
        /* <DEDUP_REMOVED lines=19> */
[----:B------:R-:W-:-:S02]  /*1560*/  ISETP.LT.U32.AND P4, PT, R3, R8, PT ;  /* 0x000000080300720c */ /* 0x000fc40003f81070 */
[----:B------:R-:W-:Y:S02]  /*1570*/  IADD3.X R9, PT, PT, R10, -0x1, RZ, P3, !PT ;  /* 0xffffffff0a097810 */ /* 0x000fe40001ffe4ff */
[----:B------:R-:W-:Y:S02]  /*1580*/  IADD3.X R25, PT, PT, R12, -0x1, RZ, P1, !PT ;  /* 0xffffffff0c197810 */ /* 0x000fe40000ffe4ff */
[----:B------:R-:W-:Y:S02]  /*1590*/  ISETP.LT.U32.AND P1, PT, R20, R23, PT ;  /* 0x000000171400720c */ /* 0x000fe40003f21070 */
[----:B------:R-:W-:Y:S02]  /*15a0*/  IADD3.X R18, PT, PT, R21, -0x1, RZ, P5, !PT ;  /* 0xffffffff15127810 */ /* 0x000fe40002ffe4ff */
[----:B------:R-:W-:Y:S02]  /*15b0*/  ISETP.LT.U32.AND.EX P0, PT, R15, R14, PT, P0 ;  /* 0x0000000e0f00720c */ /* 0x000fe40003f01100 */
[----:B------:R-:W-:-:S02]  /*15c0*/  ISETP.LT.U32.AND P3, PT, R13, R22, PT ;  /* 0x000000160d00720c */ /* 0x000fc40003f61070 */
[----:B------:R-:W-:Y:S02]  /*15d0*/  ISETP.LT.U32.AND.EX P4, PT, R10, R9, PT, P4 ;  /* 0x000000090a00720c */ /* 0x000fe40003f81140 */
[----:B------:R-:W-:Y:S02]  /*15e0*/  ISETP.LT.U32.AND.EX P1, PT, R21, R18, PT, P1 ;  /* 0x000000121500720c */ /* 0x000fe40003f21110 */
[----:B------:R-:W-:Y:S02]  /*15f0*/  SEL R9, R2, R11, P0 ;  /* 0x0000000b02097207 */ /* 0x000fe40000000000 */
[----:B------:R-:W-:Y:S02]  /*1600*/  ISETP.LT.U32.AND.EX P3, PT, R12, R25, PT, P3 ;  /* 0x000000190c00720c */ /* 0x000fe40003f61130 */
[----:B------:R-:W-:Y:S02]  /*1610*/  SEL R20, R20, R23, P1 ;  /* 0x0000001714147207 */ /* 0x000fe40000800000 */
[----:B------:R-:W-:-:S02]  /*1620*/  IADD3 R9, P0, PT, R6, R9, RZ ;  /* 0x0000000906097210 */ /* 0x000fc40007f1e0ff */
[----:B------:R-:W-:Y:S02]  /*1630*/  SEL R21, R13, R22, P3 ;  /* 0x000000160d157207 */ /* 0x000fe40001800000 */
[----:B------:R-:W-:Y:S02]  /*1640*/  SEL R8, R3, R8, P4 ;  /* 0x0000000803087207 */ /* 0x000fe40002000000 */
[----:B------:R-:W-:Y:S01]  /*1650*/  IADD3 R13, P3, PT, R5, R20, RZ ;  /* 0x00000014050d7210 */ /* 0x000fe20007f7e0ff */
[----:B------:R-:W-:Y:S01]  /*1660*/  IMAD.X R5, RZ, RZ, RZ, P0 ;  /* 0x000000ffff057224 */ /* 0x000fe200000e06ff */
[----:B------:R-:W-:Y:S02]  /*1670*/  IADD3 R21, P5, PT, R4, R21, RZ ;  /* 0x0000001504157210 */ /* 0x000fe40007fbe0ff */
        /* <DEDUP_REMOVED lines=25> */
.L_x_7:
[----:B------:R-:W-:Y:S01]  /*1810*/  VIADD R16, R16, 0xffffffff ;  /* 0xffffffff10107836 */ /* 0x000fe20000000000 */
[----:B------:R-:W-:Y:S06]  /*1820*/  @P2 BRA `(.L_x_8) ;  /* 0xffffffec003c2947 */ /* 0x000fec000383ffff */
.L_x_6:
[----:B------:R-:W-:Y:S05]  /*1830*/  WARPSYNC.ALL ;  /* 0x0000000000007948 */ /* 0x000fea0003800000 */
[----:B------:R-:W-:Y:S01]  /*1840*/  BAR.SYNC.DEFER_BLOCKING 0x0 ;  /* 0x0000000000007b1d */ /* 0x000fe20000010000 */
[----:B------:R-:W-:-:S13]  /*1850*/  ISETP.NE.AND P0, PT, R0, RZ, PT ;  /* 0x000000ff0000720c */ /* 0x000fda0003f05270 */
[----:B------:R-:W-:Y:S05]  /*1860*/  @P0 EXIT ;  /* 0x000000000000094d */ /* 0x000fea0003800000 */
[----:B------:R-:W3:Y:S01]  /*1870*/  S2UR UR5, SR_CgaCtaId ;  /* 0x00000000000579c3 */ /* 0x000ee20000008800 */
[----:B------:R-:W-:Y:S01]  /*1880*/  UMOV UR4, 0x400 ;  /* 0x0000040000047882 */ /* 0x000fe20000000000 */
[----:B------:R-:W4:Y:S01]  /*1890*/  LDCU.64 UR8, c[0x0][0x388] ;  /* 0x00007100ff0877ac */ /* 0x000f220008000a00 */
[----:B---3--:R-:W-:Y:S01]  /*18a0*/  ULEA UR4, UR5, UR4, 0x18 ;  /* 0x0000000405047291 */ /* 0x008fe2000f8ec0ff */
[----:B------:R-:W3:Y:S08]  /*18b0*/  LDCU UR5, c[0x0][0x3b0] ;  /* 0x00007600ff0577ac */ /* 0x000ef00008000800 */
[----:B0-2---:R-:W0:Y:S01]  /*18c0*/  LDS.128 R4, [UR4] ;  /* 0x00000004ff047984 */ /* 0x005e220008000c00 */
[----:B---3--:R-:W-:-:S04]  /*18d0*/  UIADD3 UR4, UP0, UPT, UR12, UR5, URZ ;  /* 0x000000050c047290 */ /* 0x008fc8000ff1e0ff */
[----:B------:R-:W-:Y:S02]  /*18e0*/  ULEA.HI.X.SX32 UR5, UR5, URZ, 0x1, UP0 ;  /* 0x000000ff05057291 */ /* 0x000fe400080f0eff */
[----:B----4-:R-:W-:-:S04]  /*18f0*/  ULEA UR7, UP0, UR4, UR8, 0x4 ;  /* 0x0000000804077291 */ /* 0x010fc8000f8020ff */
[----:B------:R-:W-:Y:S02]  /*1900*/  ULEA.HI.X UR5, UR4, UR9, UR5, 0x4, UP0 ;  /* 0x0000000904057291 */ /* 0x000fe400080f2405 */
[----:B-1----:R-:W-:-:S04]  /*1910*/  IMAD.U32 R2, RZ, RZ, UR7 ;  /* 0x00000007ff027e24 */ /* 0x002fc8000f8e00ff */
[----:B------:R-:W-:-:S05]  /*1920*/  IMAD.U32 R3, RZ, RZ, UR5 ;  /* 0x00000005ff037e24 */ /* 0x000fca000f8e00ff */
[----:B0-----:R-:W-:Y:S04]  /*1930*/  STG.E desc[UR10][R2.64], R4 ;  /* 0x0000000402007986 */ /* 0x001fe8000c10190a */
[----:B------:R-:W-:Y:S04]  /*1940*/  STG.E desc[UR10][R2.64+0x4], R5 ;  /* 0x0000040502007986 */ /* 0x000fe8000c10190a */
[----:B------:R-:W-:Y:S04]  /*1950*/  STG.E desc[UR10][R2.64+0x8], R6 ;  /* 0x0000080602007986 */ /* 0x000fe8000c10190a */
[----:B------:R-:W-:Y:S01]  /*1960*/  STG.E desc[UR10][R2.64+0xc], R7 ;  /* 0x00000c0702007986 */ /* 0x000fe2000c10190a */
[----:B------:R-:W-:Y:S05]  /*1970*/  EXIT ;  /* 0x000000000000794d */ /* 0x000fea0003800000 */
.L_x_9:
        /* <DEDUP_REMOVED lines=16> */
.L_x_33:


//--------------------- .text.rescale             --------------------------
	.section	.text.rescale,"ax",@progbits
	.align	128
        .global         rescale
        .type           rescale,@function
        .size           rescale,(.L_x_34 - rescale)
        .other          rescale,@"STO_CUDA_ENTRY STV_DEFAULT"
rescale:
.text.rescale:
[----:B------:R-:W-:Y:S01]  /*0000*/  LDC R1, c[0x0][0x37c] ;  /* 0x0000df00ff017b82 */ /* 0x000fe20000000800 */
[----:B------:R-:W0:Y:S07]  /*0010*/  S2R R0, SR_TID.X ;  /* 0x0000000000007919 */ /* 0x000e2e0000002100 */
[----:B------:R-:W0:Y:S01]  /*0020*/  S2UR UR4, SR_CTAID.X ;  /* 0x00000000000479c3 */ /* 0x000e220000002500 */
[----:B------:R-:W1:Y:S07]  /*0030*/  LDCU UR5, c[0x0][0x388] ;  /* 0x00007100ff0577ac */ /* 0x000e6e0008000800 */
[----:B------:R-:W0:Y:S02]  /*0040*/  LDC R5, c[0x0][0x360] ;  /* 0x0000d800ff057b82 */ /* 0x000e240000000800 */
[----:B0-----:R-:W-:-:S05]  /*0050*/  IMAD R5, R5, UR4, R0 ;  /* 0x0000000405057c24 */ /* 0x001fca000f8e0200 */
[----:B-1----:R-:W-:-:S13]  /*0060*/  ISETP.GE.AND P0, PT, R5, UR5, PT ;  /* 0x0000000505007c0c */ /* 0x002fda000bf06270 */
[----:B------:R-:W-:Y:S05]  /*0070*/  @P0 EXIT ;  /* 0x000000000000094d */ /* 0x000fea0003800000 */
[----:B------:R-:W0:Y:S01]  /*0080*/  LDC.64 R2, c[0x0][0x380] ;  /* 0x0000e000ff027b82 */ /* 0x000e220000000a00 */
[----:B------:R-:W1:Y:S01]  /*0090*/  LDCU.64 UR4, c[0x0][0x358] ;  /* 0x00006b00ff0477ac */ /* 0x000e620008000a00 */
[----:B------:R-:W2:Y:S01]  /*00a0*/  LDCU UR6, c[0x0][0x38c] ;  /* 0x00007180ff0677ac */ /* 0x000ea20008000800 */
[----:B0-----:R-:W-:-:S05]  /*00b0*/  IMAD.WIDE R2, R5, 0x4, R2 ;  /* 0x0000000405027825 */ /* 0x001fca00078e0202 */
[----:B-1----:R-:W2:Y:S02]  /*00c0*/  LDG.E R4, desc[UR4][R2.64] ;  /* 0x0000000402047981 */ /* 0x002ea4000c1e1900 */
[----:B--2---:R-:W-:-:S05]  /*00d0*/  IMAD.WIDE.U32 R4, R4, UR6, RZ ;  /* 0x0000000604047c25 */ /* 0x004fca000f8e00ff */
[----:B------:R-:W-:-:S04]  /*00e0*/  SHF.R.U64 R7, R4, 0x1f, R5 ;  /* 0x0000001f04077819 */ /* 0x000fc80000001205 */
[----:B------:R-:W-:-:S04]  /*00f0*/  IADD3 R0, P0, PT, R4, R7, RZ ;  /* 0x0000000704007210 */ /* 0x000fc80007f1e0ff */
[----:B------:R-:W-:-:S04]  /*0100*/  LEA.HI.X R5, R5, R5, RZ, 0x1, P0 ;  /* 0x0000000505057211 */ /* 0x000fc800000f0cff */
[----:B------:R-:W-:-:S05]  /*0110*/  SHF.R.U64 R5, R0, 0x1f, R5 ;  /* 0x0000001f00057819 */ /* 0x000fca0000001205 */
[----:B------:R-:W-:-:S05]  /*0120*/  IMAD.IADD R4, R4, 0x1, R5 ;  /* 0x0000000104047824 */ /* 0x000fca00078e0205 */
[----:B------:R-:W-:-:S05]  /*0130*/  LOP3.LUT R5, R4, 0x7fffffff, RZ, 0xc0, !PT ;  /* 0x7fffffff04057812 */ /* 0x000fca00078ec0ff */
[----:B------:R-:W-:Y:S01]  /*0140*/  STG.E desc[UR4][R2.64], R5 ;  /* 0x0000000502007986 */ /* 0x000fe2000c101904 */
[----:B------:R-:W-:Y:S05]  /*0150*/  EXIT ;  /* 0x000000000000794d */ /* 0x000fea0003800000 */
.L_x_10:
        /* <DEDUP_REMOVED lines=10> */
.L_x_34:


//--------------------- .text.rfft_line_part      --------------------------
	.section	.text.rfft_line_part,"ax",@progbits
	.align	128
        .global         rfft_line_part
        .type           rfft_line_part,@function
        .size           rfft_line_part,(.L_x_35 - rfft_line_part)
        .other          rfft_line_part,@"STO_CUDA_ENTRY STV_DEFAULT"
rfft_line_part:
.text.rfft_line_part:
[----:B------:R-:W-:Y:S01]  /*0000*/  LDC R1, c[0x0][0x37c] ;  /* 0x0000df00ff017b82 */ /* 0x000fe20000000800 */
[----:B------:R-:W0:Y:S07]  /*0010*/  S2R R3, SR_TID.X ;  /* 0x0000000000037919 */ /* 0x000e2e0000002100 */
[----:B------:R-:W0:Y:S01]  /*0020*/  S2UR UR5, SR_CTAID.X ;  /* 0x00000000000579c3 */ /* 0x000e220000002500 */
[----:B------:R-:W1:Y:S07]  /*0030*/  LDCU UR4, c[0x0][0x390] ;  /* 0x00007200ff0477ac */ /* 0x000e6e0008000800 */
[----:B------:R-:W0:Y:S01]  /*0040*/  LDC R0, c[0x0][0x360] ;  /* 0x0000d800ff007b82 */ /* 0x000e220000000800 */
[----:B-1----:R-:W-:Y:S01]  /*0050*/  USHF.R.S32.HI UR4, URZ, 0x1, UR4 ;  /* 0x00000001ff047899 */ /* 0x002fe20008011404 */
[----:B0-----:R-:W-:-:S05]  /*0060*/  IMAD R0, R0, UR5, R3 ;  /* 0x0000000500007c24 */ /* 0x001fca000f8e0203 */
[----:B------:R-:W-:-:S13]  /*0070*/  ISETP.GE.AND P0, PT, R0, UR4, PT ;  /* 0x0000000400007c0c */ /* 0x000fda000bf06270 */
[----:B------:R-:W-:Y:S05]  /*0080*/  @P0 EXIT ;  /* 0x000000000000094d */ /* 0x000fea0003800000 */
[----:B------:R-:W0:Y:S01]  /*0090*/  LDCU UR4, c[0x0][0x39c] ;  /* 0x00007380ff0477ac */ /* 0x000e220008000800 */
[----:B------:R-:W-:Y:S01]  /*00a0*/  IMAD.MOV.U32 R5, RZ, RZ, 0x1 ;  /* 0x00000001ff057424 */ /* 0x000fe200078e00ff */
[----:B------:R-:W-:Y:S01]  /*00b0*/  IABS R8, R0 ;  /* 0x0000000000087213 */ /* 0x000fe20000000000 */
[----:B------:R-:W1:Y:S03]  /*00c0*/  LDCU UR6, c[0x0][0x398] ;  /* 0x00007300ff0677ac */ /* 0x000e660008000800 */
[----:B0-----:R-:W-:Y:S01]  /*00d0*/  SHF.L.U32 R5, R5, UR4, RZ ;  /* 0x0000000405057c19 */ /* 0x001fe200080006ff */
[----:B------:R-:W-:-:S03]  /*00e0*/  UIADD3 UR4, UPT, UPT, UR4, 0x1, URZ ;  /* 0x0000000104047890 */ /* 0x000fc6000fffe0ff */
[-C--:B------:R-:W-:Y:S02]  /*00f0*/  IABS R7, R5.reuse ;  /* 0x0000000500077213 */ /* 0x080fe40000000000 */
[----:B------:R-:W-:Y:S02]  /*0100*/  IABS R10, R5 ;  /* 0x00000005000a7213 */ /* 0x000fe40000000000 */
[----:B------:R-:W0:Y:S08]  /*0110*/  I2F.RP R4, R7 ;  /* 0x0000000700047306 */ /* 0x000e300000209400 */
[----:B0-----:R-:W0:Y:S02]  /*0120*/  MUFU.RCP R4, R4 ;  /* 0x0000000400047308 */ /* 0x001e240000001000 */
[----:B0-----:R-:W-:-:S02]  /*0130*/  VIADD R2, R4, 0xffffffe ;  /* 0x0ffffffe04027836 */ /* 0x001fc40000000000 */
[----:B------:R-:W-:-:S04]  /*0140*/  IMAD.MOV R4, RZ, RZ, -R10 ;  /* 0x000000ffff047224 */ /* 0x000fc800078e0a0a */
[----:B------:R0:W2:Y:S02]  /*0150*/  F2I.FTZ.U32.TRUNC.NTZ R3, R2 ;  /* 0x0000000200037305 */ /* 0x0000a4000021f000 */
[----:B0-----:R-:W-:Y:S02]  /*0160*/  IMAD.MOV.U32 R2, RZ, RZ, RZ ;  /* 0x000000ffff027224 */ /* 0x001fe400078e00ff */
[----:B--2---:R-:W-:-:S04]  /*0170*/  IMAD.MOV R6, RZ, RZ, -R3 ;  /* 0x000000ffff067224 */ /* 0x004fc800078e0a03 */
[----:B------:R-:W-:Y:S02]  /*0180*/  IMAD R9, R6, R7, RZ ;  /* 0x0000000706097224 */ /* 0x000fe400078e02ff */
[----:B------:R-:W-:Y:S02]  /*0190*/  IMAD.MOV.U32 R6, RZ, RZ, R8 ;  /* 0x000000ffff067224 */ /* 0x000fe400078e0008 */
[----:B------:R-:W-:-:S06]  /*01a0*/  IMAD.HI.U32 R3, R3, R9, R2 ;  /* 0x0000000903037227 */ /* 0x000fcc00078e0002 */
[----:B------:R-:W-:-:S04]  /*01b0*/  IMAD.HI.U32 R3, R3, R6, RZ ;  /* 0x0000000603037227 */ /* 0x000fc800078e00ff */
[----:B------:R-:W-:-:S05]  /*01c0*/  IMAD R2, R3, R4, R6 ;  /* 0x0000000403027224 */ /* 0x000fca00078e0206 */
[----:B------:R-:W-:-:S13]  /*01d0*/  ISETP.GT.U32.AND P2, PT, R7, R2, PT ;  /* 0x000000020700720c */ /* 0x000fda0003f44070 */
[----:B------:R-:W-:Y:S02]  /*01e0*/  @!P2 IMAD.IADD R2, R2, 0x1, -R7 ;  /* 0x000000010202a824 */ /* 0x000fe400078e0a07 */
[----:B------:R-:W-:Y:S01]  /*01f0*/  @!P2 VIADD R3, R3, 0x1 ;  /* 0x000000010303a836 */ /* 0x000fe20000000000 */
[----:B------:R-:W-:Y:S02]  /*0200*/  ISETP.NE.AND P2, PT, R5, RZ, PT ;  /* 0x000000ff0500720c */ /* 0x000fe40003f45270 */
[----:B------:R-:W-:Y:S02]  /*0210*/  ISETP.GE.U32.AND P0, PT, R2, R7, PT ;  /* 0x000000070200720c */ /* 0x000fe40003f06070 */
[----:B------:R-:W-:Y:S01]  /*0220*/  LOP3.LUT R2, R0, R5, RZ, 0x3c, !PT ;  /* 0x0000000500027212 */ /* 0x000fe200078e3cff */
[----:B------:R-:W0:Y:S03]  /*0230*/  LDC.64 R6, c[0x0][0x388] ;  /* 0x0000e200ff067b82 */ /* 0x000e260000000a00 */
[----:B------:R-:W-:-:S07]  /*0240*/  ISETP.GE.AND P1, PT, R2, RZ, PT ;  /* 0x000000ff0200720c */ /* 0x000fce0003f26270 */
[----:B------:R-:W-:-:S04]  /*0250*/  @P0 VIADD R3, R3, 0x1 ;  /* 0x0000000103030836 */ /* 0x000fc80000000000 */
[----:B------:R-:W-:Y:S02]  /*0260*/  IMAD.MOV.U32 R4, RZ, RZ, R3 ;  /* 0x000000ffff047224 */ /* 0x000fe400078e0003 */
[----:B------:R-:W2:Y:S02]  /*0270*/  LDC.64 R2, c[0x0][0x380] ;  /* 0x0000e000ff027b82 */ /* 0x000ea40000000a00 */
[----:B------:R-:W-:Y:S01]  /*0280*/  @!P1 IMAD.MOV R4, RZ, RZ, -R4 ;  /* 0x000000ffff049224 */ /* 0x000fe200078e0a04 */
[----:B------:R-:W-:-:S04]  /*0290*/  @!P2 LOP3.LUT R4, RZ, R5, RZ, 0x33, !PT ;  /* 0x00000005ff04a212 */ /* 0x000fc800078e33ff */
[----:B------:R-:W-:Y:S01]  /*02a0*/  SHF.L.U32 R9, R4, UR4, RZ ;  /* 0x0000000404097c19 */ /* 0x000fe200080006ff */
[----:B------:R-:W-:Y:S01]  /*02b0*/  IMAD.MOV R8, RZ, RZ, -R4 ;  /* 0x000000ffff087224 */ /* 0x000fe200078e0a04 */
[----:B------:R-:W3:Y:S03]  /*02c0*/  LDCU.64 UR4, c[0x0][0x358] ;  /* 0x00006b00ff0477ac */ /* 0x000ee60008000a00 */
[----:B------:R-:W-:-:S04]  /*02d0*/  IMAD R0, R5, R8, R0 ;  /* 0x0000000805007224 */ /* 0x000fc800078e0200 */
[----:B------:R-:W-:-:S04]  /*02e0*/  IMAD.IADD R9, R0, 0x1, R9 ;  /* 0x0000000100097824 */ /* 0x000fc800078e0209 */
[----:B--2---:R-:W-:-:S04]  /*02f0*/  IMAD.WIDE R2, R9, 0x4, R2 ;  /* 0x0000000409027825 */ /* 0x004fc800078e0202 */
[----:B-1----:R-:W-:Y:S01]  /*0300*/  VIADD R9, R4, UR6 ;  /* 0x0000000604097c36 */ /* 0x002fe20008000000 */
[----:B---3--:R-:W2:Y:S01]  /*0310*/  LDG.E R0, desc[UR4][R2.64] ;  /* 0x0000000402007981 */ /* 0x008ea2000c1e1900 */
[----:B------:R-:W-:-:S04]  /*0320*/  IMAD.WIDE R4, R5, 0x4, R2 ;  /* 0x0000000405047825 */ /* 0x000fc800078e0202 */
[----:B0-----:R-:W-:Y:S01]  /*0330*/  IMAD.WIDE R6, R9, 0x4, R6 ;  /* 0x0000000409067825 */ /* 0x001fe200078e0206 */
[----:B------:R-:W3:Y:S05]  /*0340*/  LDG.E R8, desc[UR4][R4.64] ;  /* 0x0000000404087981 */ /* 0x000eea000c1e1900 */
[----:B------:R-:W3:Y:S02]  /*0350*/  LDG.E R7, desc[UR4][R6.64] ;  /* 0x0000000406077981 */ /* 0x000ee4000c1e1900 */
[----:B---3--:R-:W-:-:S05]  /*0360*/  IMAD.WIDE.U32 R8, R7, R8, RZ ;  /* 0x0000000807087225 */ /* 0x008fca00078e00ff */
[----:B------:R-:W-:-:S04]  /*0370*/  SHF.R.U64 R11, R8, 0x1f, R9 ;  /* 0x0000001f080b7819 */ /* 0x000fc80000001209 */
[----:B------:R-:W-:-:S04]  /*0380*/  IADD3 R11, P0, PT, R8, R11, RZ ;  /* 0x0000000b080b7210 */ /* 0x000fc80007f1e0ff */
[----:B------:R-:W-:-:S04]  /*0390*/  LEA.HI.X R10, R9, R9, RZ, 0x1, P0 ;  /* 0x00000009090a7211 */ /* 0x000fc800000f0cff */
[----:B------:R-:W-:-:S05]  /*03a0*/  SHF.R.U64 R11, R11, 0x1f, R10 ;  /* 0x0000001f0b0b7819 */ /* 0x000fca000000120a */
[----:B------:R-:W-:-:S05]  /*03b0*/  IMAD.IADD R11, R8, 0x1, R11 ;  /* 0x00000001080b7824 */ /* 0x000fca00078e020b */
[----:B------:R-:W-:-:S04]  /*03c0*/  LOP3.LUT R11, R11, 0x7fffffff, RZ, 0xc0, !PT ;  /* 0x7fffffff0b0b7812 */ /* 0x000fc800078ec0ff */
[----:B------:R-:W-:Y:S02]  /*03d0*/  LOP3.LUT R9, R11, 0x7fffffff, RZ, 0x3c, !PT ;  /* 0x7fffffff0b097812 */ /* 0x000fe400078e3cff */
[C---:B--2---:R-:W-:Y:S02]  /*03e0*/  IADD3 R11, P2, PT, R0.reuse, R11, RZ ;  /* 0x0000000b000b7210 */ /* 0x044fe40007f5e0ff */
[----:B------:R-:W-:Y:S02]  /*03f0*/  IADD3 R6, P1, PT, R0, R9, RZ ;  /* 0x0000000900067210 */ /* 0x000fe40007f3e0ff */
[C---:B------:R-:W-:Y:S01]  /*0400*/  IADD3 R8, P0, PT, R11.reuse, -0x7fffffff, RZ ;  /* 0x800000010b087810 */ /* 0x040fe20007f1e0ff */
[----:B------:R-:W-:Y:S01]  /*0410*/  IMAD.X R13, RZ, RZ, RZ, P2 ;  /* 0x000000ffff0d7224 */ /* 0x000fe200010e06ff */
[----:B------:R-:W-:Y:S01]  /*0420*/  IADD3 R7, P2, PT, R6, -0x7fffffff, RZ ;  /* 0x8000000106077810 */ /* 0x000fe20007f5e0ff */
[----:B------:R-:W-:Y:S01]  /*0430*/  IMAD.X R9, RZ, RZ, RZ, P1 ;  /* 0x000000ffff097224 */ /* 0x000fe200008e06ff */
[----:B------:R-:W-:-:S02]  /*0440*/  ISETP.LT.U32.AND P1, PT, R11, R8, PT ;  /* 0x000000080b00720c */ /* 0x000fc40003f21070 */
[----:B------:R-:W-:Y:S02]  /*0450*/  IADD3.X R10, PT, PT, R13, -0x1, RZ, P0, !PT ;  /* 0xffffffff0d0a7810 */ /* 0x000fe400007fe4ff */
[----:B------:R-:W-:Y:S02]  /*0460*/  ISETP.LT.U32.AND P0, PT, R6, R7, PT ;  /* 0x000000070600720c */ /* 0x000fe40003f01070 */
[----:B------:R-:W-:Y:S02]  /*0470*/  IADD3.X R0, PT, PT, R9, -0x1, RZ, P2, !PT ;  /* 0xffffffff09007810 */ /* 0x000fe400017fe4ff */
[----:B------:R-:W-:Y:S02]  /*0480*/  ISETP.LT.U32.AND.EX P1, PT, R13, R10, PT, P1 ;  /* 0x0000000a0d00720c */ /* 0x000fe40003f21110 */
[----:B------:R-:W-:Y:S02]  /*0490*/  ISETP.LT.U32.AND.EX P0, PT, R9, R0, PT, P0 ;  /* 0x000000000900720c */ /* 0x000fe40003f01100 */
[----:B------:R-:W-:-:S02]  /*04a0*/  SEL R9, R11, R8, P1 ;  /* 0x000000080b097207 */ /* 0x000fc40000800000 */
[----:B------:R-:W-:-:S03]  /*04b0*/  SEL R7, R6, R7, P0 ;  /* 0x0000000706077207 */ /* 0x000fc60000000000 */
[----:B------:R-:W-:Y:S04]  /*04c0*/  STG.E desc[UR4][R2.64], R9 ;  /* 0x0000000902007986 */ /* 0x000fe8000c101904 */
[----:B------:R-:W-:Y:S01]  /*04d0*/  STG.E desc[UR4][R4.64], R7 ;  /* 0x0000000704007986 */ /* 0x000fe2000c101904 */
[----:B------:R-:W-:Y:S05]  /*04e0*/  EXIT ;  /* 0x000000000000794d */ /* 0x000fea0003800000 */
.L_x_11:
        /* <DEDUP_REMOVED lines=9> */
.L_x_35:


//--------------------- .text.rfft_circle_part    --------------------------
	.section	.text.rfft_circle_part,"ax",@progbits
	.align	128
        .global         rfft_circle_part
        .type           rfft_circle_part,@function
        .size           rfft_circle_part,(.L_x_36 - rfft_circle_part)
        .other          rfft_circle_part,@"STO_CUDA_ENTRY STV_DEFAULT"
rfft_circle_part:
.text.rfft_circle_part:
        /* <DEDUP_REMOVED lines=9> */
[C---:B------:R-:W-:Y:S01]  /*0090*/  LOP3.LUT P0, RZ, R6.reuse, 0x3, RZ, 0xc0, !PT ;  /* 0x0000000306ff7812 */ /* 0x040fe2000780c0ff */
[----:B------:R-:W0:Y:S01]  /*00a0*/  LDC.64 R2, c[0x0][0x380] ;  /* 0x0000e000ff027b82 */ /* 0x000e220000000a00 */
[----:B------:R-:W1:Y:S01]  /*00b0*/  LDCU.64 UR4, c[0x0][0x358] ;  /* 0x00006b00ff0477ac */ /* 0x000e620008000a00 */
[----:B------:R-:W-:Y:S01]  /*00c0*/  SHF.R.S32.HI R9, RZ, 0x2, R6 ;  /* 0x00000002ff097819 */ /* 0x000fe20000011406 */
[----:B------:R-:W-:-:S09]  /*00d0*/  IMAD.SHL.U32 R7, R6, 0x2, RZ ;  /* 0x0000000206077824 */ /* 0x000fd200078e00ff */
[----:B------:R-:W2:Y:S01]  /*00e0*/  @!P0 LDC.64 R4, c[0x0][0x388] ;  /* 0x0000e200ff048b82 */ /* 0x000ea20000000a00 */
[----:B------:R-:W-:Y:S02]  /*00f0*/  @!P0 IMAD.SHL.U32 R11, R9, 0x2, RZ ;  /* 0x00000002090b8824 */ /* 0x000fe400078e00ff */
[----:B0-----:R-:W-:-:S05]  /*0100*/  IMAD.WIDE R2, R7, 0x4, R2 ;  /* 0x0000000407027825 */ /* 0x001fca00078e0202 */
[----:B-1----:R0:W5:Y:S04]  /*0110*/  LDG.E R0, desc[UR4][R2.64] ;  /* 0x0000000402007981 */ /* 0x002168000c1e1900 */
[----:B------:R0:W5:Y:S01]  /*0120*/  LDG.E R8, desc[UR4][R2.64+0x4] ;  /* 0x0000040402087981 */ /* 0x000162000c1e1900 */
[----:B--2---:R-:W-:-:S05]  /*0130*/  @!P0 IMAD.WIDE R4, R11, 0x4, R4 ;  /* 0x000000040b048825 */ /* 0x004fca00078e0204 */
[----:B------:R0:W5:Y:S01]  /*0140*/  @!P0 LDG.E R11, desc[UR4][R4.64+0x4] ;  /* 0x00000404040b8981 */ /* 0x000162000c1e1900 */
[----:B------:R-:W-:Y:S04]  /*0150*/  BSSY.RECONVERGENT B0, `(.L_x_12) ;  /* 0x0000013000007945 */ /* 0x000fe80003800200 */
[----:B------:R-:W-:Y:S05]  /*0160*/  @!P0 BRA `(.L_x_13) ;  /* 0x0000000000448947 */ /* 0x000fea0003800000 */
[----:B0-----:R-:W-:-:S04]  /*0170*/  LOP3.LUT R4, R6, 0x80000003, RZ, 0xc0, !PT ;  /* 0x8000000306047812 */ /* 0x001fc800078ec0ff */
[----:B------:R-:W-:-:S13]  /*0180*/  ISETP.NE.AND P0, PT, R4, 0x2, PT ;  /* 0x000000020400780c */ /* 0x000fda0003f05270 */
[----:B------:R-:W-:Y:S05]  /*0190*/  @!P0 BRA `(.L_x_14) ;  /* 0x0000000000248947 */ /* 0x000fea0003800000 */
[----:B------:R-:W0:Y:S01]  /*01a0*/  LDC.64 R6, c[0x0][0x388] ;  /* 0x0000e200ff067b82 */ /* 0x000e220000000a00 */
[----:B------:R-:W-:Y:S01]  /*01b0*/  ISETP.NE.AND P0, PT, R4, 0x1, PT ;  /* 0x000000010400780c */ /* 0x000fe20003f05270 */
[----:B------:R-:W-:-:S12]  /*01c0*/  IMAD.SHL.U32 R9, R9, 0x2, RZ ;  /* 0x0000000209097824 */ /* 0x000fd800078e00ff */
[----:B0-----:R-:W-:-:S06]  /*01d0*/  @!P0 IMAD.WIDE.U32 R4, R9, 0x4, R6 ;  /* 0x0000000409048825 */ /* 0x001fcc00078e0006 */
[----:B------:R-:W2:Y:S01]  /*01e0*/  @!P0 LDG.E R4, desc[UR4][R4.64+0x4] ;  /* 0x0000040404048981 */ /* 0x000ea2000c1e1900 */
[----:B------:R-:W-:Y:S01]  /*01f0*/  @P0 IMAD.WIDE R6, R9, 0x4, R6 ;  /* 0x0000000409060825 */ /* 0x000fe200078e0206 */
[----:B--2--5:R-:W-:-:S06]  /*0200*/  @!P0 LOP3.LUT R11, R4, 0x7fffffff, RZ, 0x3c, !PT ;  /* 0x7fffffff040b8812 */ /* 0x024fcc00078e3cff */
[----:B------:R1:W5:Y:S01]  /*0210*/  @P0 LDG.E R11, desc[UR4][R6.64] ;  /* 0x00000004060b0981 */ /* 0x000362000c1e1900 */
[----:B------:R-:W-:Y:S05]  /*0220*/  BRA `(.L_x_13) ;  /* 0x0000000000147947 */ /* 0x000fea0003800000 */
.L_x_14:
[----:B------:R-:W0:Y:S01]  /*0230*/  LDC.64 R4, c[0x0][0x388] ;  /* 0x0000e200ff047b82 */ /* 0x000e220000000a00 */
[----:B------:R-:W-:-:S04]  /*0240*/  IMAD.SHL.U32 R9, R9, 0x2, RZ ;  /* 0x0000000209097824 */ /* 0x000fc800078e00ff */
[----:B0-----:R-:W-:-:S06]  /*0250*/  IMAD.WIDE.U32 R4, R9, 0x4, R4 ;  /* 0x0000000409047825 */ /* 0x001fcc00078e0004 */
[----:B------:R-:W2:Y:S02]  /*0260*/  LDG.E R4, desc[UR4][R4.64] ;  /* 0x0000000404047981 */ /* 0x000ea4000c1e1900 */
[----:B--2--5:R-:W-:-:S07]  /*0270*/  LOP3.LUT R11, R4, 0x7fffffff, RZ, 0x3c, !PT ;  /* 0x7fffffff040b7812 */ /* 0x024fce00078e3cff */
.L_x_13:
[----:B------:R-:W-:Y:S05]  /*0280*/  BSYNC.RECONVERGENT B0 ;  /* 0x0000000000007941 */ /* 0x000fea0003800200 */
.L_x_12:
[----:B0----5:R-:W-:-:S05]  /*0290*/  IMAD.WIDE.U32 R4, R11, R8, RZ ;  /* 0x000000080b047225 */ /* 0x021fca00078e00ff */
[----:B------:R-:W-:-:S04]  /*02a0*/  SHF.R.U64 R9, R4, 0x1f, R5 ;  /* 0x0000001f04097819 */ /* 0x000fc80000001205 */
[----:B------:R-:W-:-:S04]  /*02b0*/  IADD3 R9, P0, PT, R4, R9, RZ ;  /* 0x0000000904097210 */ /* 0x000fc80007f1e0ff */
[----:B-1----:R-:W-:-:S04]  /*02c0*/  LEA.HI.X R6, R5, R5, RZ, 0x1, P0 ;  /* 0x0000000505067211 */ /* 0x002fc800000f0cff */
[----:B------:R-:W-:-:S05]  /*02d0*/  SHF.R.U64 R9, R9, 0x1f, R6 ;  /* 0x0000001f09097819 */ /* 0x000fca0000001206 */
[----:B------:R-:W-:-:S05]  /*02e0*/  IMAD.IADD R9, R4, 0x1, R9 ;  /* 0x0000000104097824 */ /* 0x000fca00078e0209 */
[----:B------:R-:W-:-:S04]  /*02f0*/  LOP3.LUT R9, R9, 0x7fffffff, RZ, 0xc0, !PT ;  /* 0x7fffffff09097812 */ /* 0x000fc800078ec0ff */
[----:B------:R-:W-:Y:S02]  /*0300*/  LOP3.LUT R5, R9, 0x7fffffff, RZ, 0x3c, !PT ;  /* 0x7fffffff09057812 */ /* 0x000fe400078e3cff */
[C---:B------:R-:W-:Y:S02]  /*0310*/  IADD3 R9, P2, PT, R0.reuse, R9, RZ ;  /* 0x0000000900097210 */ /* 0x040fe40007f5e0ff */
        /* <DEDUP_REMOVED lines=16> */
.L_x_15:
        /* <DEDUP_REMOVED lines=14> */
.L_x_36:


//--------------------- .text.ifft_line_part      --------------------------
	.section	.text.ifft_line_part,"ax",@progbits
	.align	128
        .global         ifft_line_part
        .type           ifft_line_part,@function
        .size           ifft_line_part,(.L_x_37 - ifft_line_part)
        .other          ifft_line_part,@"STO_CUDA_ENTRY STV_DEFAULT"
ifft_line_part:
.text.ifft_line_part:
        /* <DEDUP_REMOVED lines=9> */
[----:B------:R-:W0:Y:S01]  /*0090*/  LDCU.64 UR8, c[0x0][0x398] ;  /* 0x00007300ff0877ac */ /* 0x000e220008000a00 */
[----:B------:R-:W1:Y:S01]  /*00a0*/  LDC.64 R2, c[0x0][0x380] ;  /* 0x0000e000ff027b82 */ /* 0x000e620000000a00 */
[----:B------:R-:W-:Y:S01]  /*00b0*/  IMAD.MOV.U32 R5, RZ, RZ, 0x1 ;  /* 0x00000001ff057424 */ /* 0x000fe200078e00ff */
[----:B------:R-:W2:Y:S04]  /*00c0*/  LDCU.64 UR6, c[0x0][0x358] ;  /* 0x00006b00ff0677ac */ /* 0x000ea80008000a00 */
[----:B0-----:R-:W-:Y:S01]  /*00d0*/  SHF.L.U32 R5, R5, UR9, RZ ;  /* 0x0000000905057c19 */ /* 0x001fe200080006ff */
[----:B------:R-:W-:Y:S02]  /*00e0*/  UIADD3 UR4, UPT, UPT, UR9, 0x1, URZ ;  /* 0x0000000109047890 */ /* 0x000fe4000fffe0ff */
[----:B------:R-:W-:-:S02]  /*00f0*/  SHF.R.S32.HI R8, RZ, UR9, R0 ;  /* 0x00000009ff087c19 */ /* 0x000fc40008011400 */
[----:B------:R-:W-:Y:S02]  /*0100*/  VIADD R7, R5, 0xffffffff ;  /* 0xffffffff05077836 */ /* 0x000fe40000000000 */
[----:B------:R-:W-:-:S03]  /*0110*/  SHF.L.U32 R4, R8, UR4, RZ ;  /* 0x0000000408047c19 */ /* 0x000fc600080006ff */
[----:B------:R-:W-:-:S05]  /*0120*/  LOP3.LUT R7, R7, R0, RZ, 0xc0, !PT ;  /* 0x0000000007077212 */ /* 0x000fca00078ec0ff */
[----:B------:R-:W-:-:S04]  /*0130*/  IMAD.IADD R7, R7, 0x1, R4 ;  /* 0x0000000107077824 */ /* 0x000fc800078e0204 */
[----:B-1----:R-:W-:Y:S02]  /*0140*/  IMAD.WIDE R2, R7, 0x4, R2 ;  /* 0x0000000407027825 */ /* 0x002fe400078e0202 */
[----:B------:R-:W0:Y:S03]  /*0150*/  LDC.64 R6, c[0x0][0x388] ;  /* 0x0000e200ff067b82 */ /* 0x000e260000000a00 */
[----:B--2---:R-:W2:Y:S01]  /*0160*/  LDG.E R0, desc[UR6][R2.64] ;  /* 0x0000000602007981 */ /* 0x004ea2000c1e1900 */
[----:B------:R-:W-:-:S05]  /*0170*/  IMAD.WIDE R4, R5, 0x4, R2 ;  /* 0x0000000405047825 */ /* 0x000fca00078e0202 */
[----:B------:R-:W3:Y:S01]  /*0180*/  LDG.E R11, desc[UR6][R4.64] ;  /* 0x00000006040b7981 */ /* 0x000ee2000c1e1900 */
[----:B------:R-:W-:-:S04]  /*0190*/  VIADD R9, R8, UR8 ;  /* 0x0000000808097c36 */ /* 0x000fc80008000000 */
[----:B0-----:R-:W-:-:S06]  /*01a0*/  IMAD.WIDE R6, R9, 0x4, R6 ;  /* 0x0000000409067825 */ /* 0x001fcc00078e0206 */
[----:B------:R-:W4:Y:S01]  /*01b0*/  LDG.E R6, desc[UR6][R6.64] ;  /* 0x0000000606067981 */ /* 0x000f22000c1e1900 */
[----:B------:R-:W-:Y:S01]  /*01c0*/  UMOV UR4, URZ ;  /* 0x000000ff00047c82 */ /* 0x000fe20008000000 */
[----:B---3--:R-:W-:-:S04]  /*01d0*/  LOP3.LUT R9, R11, 0x7fffffff, RZ, 0x3c, !PT ;  /* 0x7fffffff0b097812 */ /* 0x008fc800078e3cff */
[----:B--2---:R-:W-:-:S04]  /*01e0*/  IADD3 R10, P0, PT, R0, R9, RZ ;  /* 0x00000009000a7210 */ /* 0x004fc80007f1e0ff */
[----:B------:R-:W-:Y:S01]  /*01f0*/  IADD3 R9, P1, PT, R10, -0x7fffffff, RZ ;  /* 0x800000010a097810 */ /* 0x000fe20007f3e0ff */
[----:B------:R-:W-:-:S03]  /*0200*/  IMAD.X R13, RZ, RZ, RZ, P0 ;  /* 0x000000ffff0d7224 */ /* 0x000fc600000e06ff */
[----:B------:R-:W-:Y:S02]  /*0210*/  ISETP.LT.U32.AND P0, PT, R10, R9, PT ;  /* 0x000000090a00720c */ /* 0x000fe40003f01070 */
[----:B------:R-:W-:-:S04]  /*0220*/  IADD3.X R8, PT, PT, R13, -0x1, RZ, P1, !PT ;  /* 0xffffffff0d087810 */ /* 0x000fc80000ffe4ff */
[----:B------:R-:W-:-:S04]  /*0230*/  ISETP.LT.U32.AND.EX P0, PT, R13, R8, PT, P0 ;  /* 0x000000080d00720c */ /* 0x000fc80003f01100 */
[----:B------:R-:W-:-:S05]  /*0240*/  SEL R9, R10, R9, P0 ;  /* 0x000000090a097207 */ /* 0x000fca0000000000 */
[----:B----4-:R-:W-:-:S04]  /*0250*/  IMAD.WIDE.U32 R8, R9, R6, RZ ;  /* 0x0000000609087225 */ /* 0x010fc800078e00ff */
[----:B------:R-:W-:Y:S01]  /*0260*/  VIADD R9, R9, UR4 ;  /* 0x0000000409097c36 */ /* 0x000fe20008000000 */
[----:B------:R-:W-:-:S04]  /*0270*/  IADD3 R11, P0, PT, R0, R11, RZ ;  /* 0x0000000b000b7210 */ /* 0x000fc80007f1e0ff */
[----:B------:R-:W-:-:S04]  /*0280*/  SHF.R.U64 R7, R8, 0x1f, R9 ;  /* 0x0000001f08077819 */ /* 0x000fc80000001209 */
[----:B------:R-:W-:Y:S01]  /*0290*/  IADD3 R7, P2, PT, R7, R8, RZ ;  /* 0x0000000807077210 */ /* 0x000fe20007f5e0ff */
[----:B------:R-:W-:Y:S01]  /*02a0*/  IMAD.X R10, RZ, RZ, RZ, P0 ;  /* 0x000000ffff0a7224 */ /* 0x000fe200000e06ff */
[----:B------:R-:W-:Y:S02]  /*02b0*/  IADD3 R6, P1, PT, R11, -0x7fffffff, RZ ;  /* 0x800000010b067810 */ /* 0x000fe40007f3e0ff */
[----:B------:R-:W-:Y:S02]  /*02c0*/  LEA.HI.X R0, R9, R9, RZ, 0x1, P2 ;  /* 0x0000000909007211 */ /* 0x000fe400010f0cff */
[----:B------:R-:W-:Y:S02]  /*02d0*/  ISETP.LT.U32.AND P0, PT, R11, R6, PT ;  /* 0x000000060b00720c */ /* 0x000fe40003f01070 */
[----:B------:R-:W-:Y:S02]  /*02e0*/  SHF.R.U64 R7, R7, 0x1f, R0 ;  /* 0x0000001f07077819 */ /* 0x000fe40000001200 */
[----:B------:R-:W-:-:S03]  /*02f0*/  IADD3.X R9, PT, PT, R10, -0x1, RZ, P1, !PT ;  /* 0xffffffff0a097810 */ /* 0x000fc60000ffe4ff */
[----:B------:R-:W-:Y:S01]  /*0300*/  IMAD.IADD R8, R7, 0x1, R8 ;  /* 0x0000000107087824 */ /* 0x000fe200078e0208 */
[----:B------:R-:W-:-:S04]  /*0310*/  ISETP.LT.U32.AND.EX P0, PT, R10, R9, PT, P0 ;  /* 0x000000090a00720c */ /* 0x000fc80003f01100 */
[----:B------:R-:W-:Y:S02]  /*0320*/  SEL R9, R11, R6, P0 ;  /* 0x000000060b097207 */ /* 0x000fe40000000000 */
[----:B------:R-:W-:-:S03]  /*0330*/  LOP3.LUT R7, R8, 0x7fffffff, RZ, 0xc0, !PT ;  /* 0x7fffffff08077812 */ /* 0x000fc600078ec0ff */
[----:B------:R-:W-:Y:S04]  /*0340*/  STG.E desc[UR6][R2.64], R9 ;  /* 0x0000000902007986 */ /* 0x000fe8000c101906 */
[----:B------:R-:W-:Y:S01]  /*0350*/  STG.E desc[UR6][R4.64], R7 ;  /* 0x0000000704007986 */ /* 0x000fe2000c101906 */
[----:B------:R-:W-:Y:S05]  /*0360*/  EXIT ;  /* 0x000000000000794d */ /* 0x000fea0003800000 */
.L_x_16:
        /* <DEDUP_REMOVED lines=9> */
.L_x_37:


//--------------------- .text.ifft_circle_part    --------------------------
	.section	.text.ifft_circle_part,"ax",@progbits
	.align	128
        .global         ifft_circle_part
        .type           ifft_circle_part,@function
        .size           ifft_circle_part,(.L_x_38 - ifft_circle_part)
        .other          ifft_circle_part,@"STO_CUDA_ENTRY STV_DEFAULT"
ifft_circle_part:
.text.ifft_circle_part:
        /* <DEDUP_REMOVED lines=23> */
[----:B------:R-:W-:-:S04]  /*0170*/  LOP3.LUT R4, R4, 0x80000003, RZ, 0xc0, !PT ;  /* 0x8000000304047812 */ /* 0x000fc800078ec0ff */
[----:B------:R-:W-:-:S13]  /*0180*/  ISETP.NE.AND P0, PT, R4, 0x2, PT ;  /* 0x000000020400780c */ /* 0x000fda0003f05270 */
[----:B------:R-:W-:Y:S05]  /*0190*/  @!P0 BRA `(.L_x_19) ;  /* 0x0000000000248947 */ /* 0x000fea0003800000 */
[----:B------:R-:W0:Y:S01]  /*01a0*/  LDC.64 R8, c[0x0][0x388] ;  /* 0x0000e200ff087b82 */ /* 0x000e220000000a00 */
[----:B------:R-:W-:Y:S01]  /*01b0*/  ISETP.NE.AND P0, PT, R4, 0x1, PT ;  /* 0x000000010400780c */ /* 0x000fe20003f05270 */
[----:B-----5:R-:W-:-:S12]  /*01c0*/  IMAD.SHL.U32 R11, R10, 0x2, RZ ;  /* 0x000000020a0b7824 */ /* 0x020fd800078e00ff */
[----:B0-----:R-:W-:-:S06]  /*01d0*/  @!P0 IMAD.WIDE.U32 R6, R11, 0x4, R8 ;  /* 0x000000040b068825 */ /* 0x001fcc00078e0008 */
[----:B------:R-:W2:Y:S01]  /*01e0*/  @!P0 LDG.E R6, desc[UR6][R6.64+0x4] ;  /* 0x0000040606068981 */ /* 0x000ea2000c1e1900 */
[----:B------:R-:W-:Y:S01]  /*01f0*/  @P0 IMAD.WIDE R8, R11, 0x4, R8 ;  /* 0x000000040b080825 */ /* 0x000fe200078e0208 */
[----:B--2---:R-:W-:-:S06]  /*0200*/  @!P0 LOP3.LUT R11, R6, 0x7fffffff, RZ, 0x3c, !PT ;  /* 0x7fffffff060b8812 */ /* 0x004fcc00078e3cff */
[----:B------:R1:W5:Y:S01]  /*0210*/  @P0 LDG.E R11, desc[UR6][R8.64] ;  /* 0x00000006080b0981 */ /* 0x000362000c1e1900 */
[----:B------:R-:W-:Y:S05]  /*0220*/  BRA `(.L_x_18) ;  /* 0x0000000000147947 */ /* 0x000fea0003800000 */
.L_x_19:
[----:B0-----:R-:W0:Y:S01]  /*0230*/  LDC.64 R6, c[0x0][0x388] ;  /* 0x0000e200ff067b82 */ /* 0x001e220000000a00 */
[----:B------:R-:W-:-:S04]  /*0240*/  IMAD.SHL.U32 R9, R10, 0x2, RZ ;  /* 0x000000020a097824 */ /* 0x000fc800078e00ff */
[----:B0-----:R-:W-:-:S06]  /*0250*/  IMAD.WIDE.U32 R6, R9, 0x4, R6 ;  /* 0x0000000409067825 */ /* 0x001fcc00078e0006 */
[----:B------:R-:W2:Y:S02]  /*0260*/  LDG.E R6, desc[UR6][R6.64] ;  /* 0x0000000606067981 */ /* 0x000ea4000c1e1900 */
[----:B--2--5:R-:W-:-:S07]  /*0270*/  LOP3.LUT R11, R6, 0x7fffffff, RZ, 0x3c, !PT ;  /* 0x7fffffff060b7812 */ /* 0x024fce00078e3cff */
.L_x_18:
[----:B------:R-:W-:Y:S05]  /*0280*/  BSYNC.RECONVERGENT B0 ;  /* 0x0000000000007941 */ /* 0x000fea0003800200 */
.L_x_17:
[----:B0----5:R-:W-:Y:S01]  /*0290*/  LOP3.LUT R7, R5, 0x7fffffff, RZ, 0x3c, !PT ;  /* 0x7fffffff05077812 */ /* 0x021fe200078e3cff */
[----:B------:R-:W-:-:S03]  /*02a0*/  UMOV UR4, URZ ;  /* 0x000000ff00047c82 */ /* 0x000fc60008000000 */
[----:B------:R-:W-:-:S04]  /*02b0*/  IADD3 R7, P0, PT, R0, R7, RZ ;  /* 0x0000000700077210 */ /* 0x000fc80007f1e0ff */
[----:B------:R-:W-:Y:S01]  /*02c0*/  IADD3 R6, P1, PT, R7, -0x7fffffff, RZ ;  /* 0x8000000107067810 */ /* 0x000fe20007f3e0ff */
[----:B-1----:R-:W-:-:S03]  /*02d0*/  IMAD.X R9, RZ, RZ, RZ, P0 ;  /* 0x000000ffff097224 */ /* 0x002fc600000e06ff */
[----:B------:R-:W-:Y:S02]  /*02e0*/  ISETP.LT.U32.AND P0, PT, R7, R6, PT ;  /* 0x000000060700720c */ /* 0x000fe40003f01070 */
[----:B------:R-:W-:-:S04]  /*02f0*/  IADD3.X R4, PT, PT, R9, -0x1, RZ, P1, !PT ;  /* 0xffffffff09047810 */ /* 0x000fc80000ffe4ff */
[----:B------:R-:W-:-:S04]  /*0300*/  ISETP.LT.U32.AND.EX P0, PT, R9, R4, PT, P0 ;  /* 0x000000040900720c */ /* 0x000fc80003f01100 */
[----:B------:R-:W-:Y:S02]  /*0310*/  SEL R6, R7, R6, P0 ;  /* 0x0000000607067207 */ /* 0x000fe40000000000 */
[----:B------:R-:W-:-:S03]  /*0320*/  IADD3 R8, P0, PT, R0, R5, RZ ;  /* 0x0000000500087210 */ /* 0x000fc60007f1e0ff */
[----:B------:R-:W-:-:S04]  /*0330*/  IMAD.WIDE.U32 R6, R6, R11, RZ ;  /* 0x0000000b06067225 */ /* 0x000fc800078e00ff */
[----:B------:R-:W-:Y:S02]  /*0340*/  VIADD R9, R7, UR4 ;  /* 0x0000000407097c36 */ /* 0x000fe40008000000 */
[----:B------:R-:W-:-:S03]  /*0350*/  IMAD.X R11, RZ, RZ, RZ, P0 ;  /* 0x000000ffff0b7224 */ /* 0x000fc600000e06ff */
[----:B------:R-:W-:-:S04]  /*0360*/  SHF.R.U64 R7, R6, 0x1f, R9 ;  /* 0x0000001f06077819 */ /* 0x000fc80000001209 */
[----:B------:R-:W-:Y:S02]  /*0370*/  IADD3 R5, P2, PT, R7, R6, RZ ;  /* 0x0000000607057210 */ /* 0x000fe40007f5e0ff */
[C---:B------:R-:W-:Y:S02]  /*0380*/  IADD3 R7, P1, PT, R8.reuse, -0x7fffffff, RZ ;  /* 0x8000000108077810 */ /* 0x040fe40007f3e0ff */
        /* <DEDUP_REMOVED lines=11> */
.L_x_20:
        /* <DEDUP_REMOVED lines=12> */
.L_x_38:


//--------------------- .text.precompute_twiddles --------------------------
	.section	.text.precompute_twiddles,"ax",@progbits
	.align	128
        .global         precompute_twiddles
        .type           precompute_twiddles,@function
        .size           precompute_twiddles,(.L_x_39 - precompute_twiddles)
        .other          precompute_twiddles,@"STO_CUDA_ENTRY STV_DEFAULT"
precompute_twiddles:
.text.precompute_twiddles:
        /* <DEDUP_REMOVED lines=10> */
[----:B------:R-:W1:Y:S01]  /*00a0*/  BREV R2, R0 ;  /* 0x0000000000027301 */ /* 0x000e620000000000 */
[----:B------:R-:W-:Y:S01]  /*00b0*/  BSSY.RECONVERGENT B0, `(.L_x_21) ;  /* 0x000006a000007945 */ /* 0x000fe20003800200 */
[----:B------:R-:W-:Y:S01]  /*00c0*/  CS2R R6, SRZ ;  /* 0x0000000000067805 */ /* 0x000fe2000001ff00 */
[----:B------:R-:W2:Y:S01]  /*00d0*/  LDCU.64 UR6, c[0x0][0x358] ;  /* 0x00006b00ff0677ac */ /* 0x000ea20008000a00 */
[----:B------:R-:W-:Y:S01]  /*00e0*/  IMAD.MOV.U32 R3, RZ, RZ, 0x0 ;  /* 0x00000000ff037424 */ /* 0x000fe200078e00ff */
[----:B0-----:R-:W-:-:S06]  /*00f0*/  UIADD3 UR4, UPT, UPT, -UR4, 0x21, URZ ;  /* 0x0000002104047890 */ /* 0x001fcc000fffe1ff */
[----:B-1----:R-:W-:Y:S01]  /*0100*/  SHF.R.U32.HI R12, RZ, UR4, R2 ;  /* 0x00000004ff0c7c19 */ /* 0x002fe20008011602 */
[----:B------:R-:W-:-:S03]  /*0110*/  IMAD.MOV.U32 R2, RZ, RZ, 0x1 ;  /* 0x00000001ff027424 */ /* 0x000fc600078e00ff */
[----:B------:R-:W-:-:S13]  /*0120*/  ISETP.GE.AND P0, PT, R12, 0x1, PT ;  /* 0x000000010c00780c */ /* 0x000fda0003f06270 */
[----:B--2---:R-:W-:Y:S05]  /*0130*/  @!P0 BRA `(.L_x_22) ;  /* 0x0000000400848947 */ /* 0x004fea0003800000 */
[----:B------:R-:W0:Y:S01]  /*0140*/  LDCU.64 UR4, c[0x0][0x390] ;  /* 0x00007200ff0477ac */ /* 0x000e220008000a00 */
[----:B------:R-:W-:Y:S01]  /*0150*/  BSSY.RECONVERGENT B1, `(.L_x_23) ;  /* 0x000005b000017945 */ /* 0x000fe20003800200 */
[----:B------:R-:W-:Y:S02]  /*0160*/  IMAD.MOV.U32 R3, RZ, RZ, 0x1 ;  /* 0x00000001ff037424 */ /* 0x000fe400078e00ff */
[----:B------:R-:W-:Y:S02]  /*0170*/  IMAD.MOV.U32 R4, RZ, RZ, RZ ;  /* 0x000000ffff047224 */ /* 0x000fe400078e00ff */
[----:B0-----:R-:W-:Y:S02]  /*0180*/  IMAD.U32 R2, RZ, RZ, UR5 ;  /* 0x00000005ff027e24 */ /* 0x001fe4000f8e00ff */
[----:B------:R-:W-:-:S07]  /*0190*/  IMAD.U32 R5, RZ, RZ, UR4 ;  /* 0x00000004ff057e24 */ /* 0x000fce000f8e00ff */
.L_x_26:
[-C--:B------:R-:W-:Y:S01]  /*01a0*/  IMAD.WIDE.U32 R10, R2, R5.reuse, RZ ;  /* 0x00000005020a7225 */ /* 0x080fe200078e00ff */
[----:B------:R-:W-:Y:S01]  /*01b0*/  BSSY.RECONVERGENT B2, `(.L_x_24) ;  /* 0x0000051000027945 */ /* 0x000fe20003800200 */
[----:B------:R-:W-:Y:S02]  /*01c0*/  ISETP.GT.U32.AND P3, PT, R12, 0x1, PT ;  /* 0x000000010c00780c */ /* 0x000fe40003f64070 */
[----:B------:R-:W-:Y:S01]  /*01d0*/  IMAD.WIDE.U32 R8, R5, R5, RZ ;  /* 0x0000000505087225 */ /* 0x000fe200078e00ff */
[----:B------:R-:W-:-:S03]  /*01e0*/  SHF.R.U64 R13, R10, 0x1f, R11 ;  /* 0x0000001f0a0d7819 */ /* 0x000fc6000000120b */
[----:B------:R-:W-:Y:S01]  /*01f0*/  IMAD.WIDE.U32 R6, R2, R2, RZ ;  /* 0x0000000202067225 */ /* 0x000fe200078e00ff */
[----:B------:R-:W-:Y:S02]  /*0200*/  SHF.R.U64 R17, R8, 0x1f, R9 ;  /* 0x0000001f08117819 */ /* 0x000fe40000001209 */
[----:B------:R-:W-:Y:S02]  /*0210*/  IADD3 R13, P2, PT, R10, R13, RZ ;  /* 0x0000000d0a0d7210 */ /* 0x000fe40007f5e0ff */
[----:B------:R-:W-:Y:S02]  /*0220*/  SHF.R.U64 R15, R6, 0x1f, R7 ;  /* 0x0000001f060f7819 */ /* 0x000fe40000001207 */
[----:B------:R-:W-:Y:S02]  /*0230*/  IADD3 R17, P0, PT, R8, R17, RZ ;  /* 0x0000001108117210 */ /* 0x000fe40007f1e0ff */
[----:B------:R-:W-:Y:S02]  /*0240*/  IADD3 R15, P1, PT, R6, R15, RZ ;  /* 0x0000000f060f7210 */ /* 0x000fe40007f3e0ff */
[----:B------:R-:W-:-:S02]  /*0250*/  LEA.HI.X R14, R11, R11, RZ, 0x1, P2 ;  /* 0x0000000b0b0e7211 */ /* 0x000fc400010f0cff */
[----:B------:R-:W-:Y:S02]  /*0260*/  LEA.HI.X R18, R9, R9, RZ, 0x1, P0 ;  /* 0x0000000909127211 */ /* 0x000fe400000f0cff */
[----:B------:R-:W-:Y:S02]  /*0270*/  LEA.HI.X R16, R7, R7, RZ, 0x1, P1 ;  /* 0x0000000707107211 */ /* 0x000fe400008f0cff */
[----:B------:R-:W-:Y:S02]  /*0280*/  SHF.R.U64 R7, R13, 0x1f, R14 ;  /* 0x0000001f0d077819 */ /* 0x000fe4000000120e */
[----:B------:R-:W-:Y:S02]  /*0290*/  SHF.R.U64 R11, R17, 0x1f, R18 ;  /* 0x0000001f110b7819 */ /* 0x000fe40000001212 */
[----:B------:R-:W-:Y:S01]  /*02a0*/  SHF.R.U64 R9, R15, 0x1f, R16 ;  /* 0x0000001f0f097819 */ /* 0x000fe20000001210 */
[----:B------:R-:W-:Y:S02]  /*02b0*/  IMAD.IADD R10, R10, 0x1, R7 ;  /* 0x000000010a0a7824 */ /* 0x000fe400078e0207 */
[----:B------:R-:W-:Y:S01]  /*02c0*/  IMAD.IADD R8, R8, 0x1, R11 ;  /* 0x0000000108087824 */ /* 0x000fe200078e020b */
[----:B------:R-:W-:Y:S01]  /*02d0*/  LOP3.LUT R11, R12, 0x1, RZ, 0xc0, !PT ;  /* 0x000000010c0b7812 */ /* 0x000fe200078ec0ff */
[----:B------:R-:W-:Y:S01]  /*02e0*/  IMAD.IADD R7, R6, 0x1, R9 ;  /* 0x0000000106077824 */ /* 0x000fe200078e0209 */
[----:B------:R-:W-:Y:S01]  /*02f0*/  SHF.R.U32.HI R12, RZ, 0x1, R12 ;  /* 0x00000001ff0c7819 */ /* 0x000fe2000001160c */
[----:B------:R-:W-:Y:S01]  /*0300*/  IMAD.SHL.U32 R6, R10, 0x2, RZ ;  /* 0x000000020a067824 */ /* 0x000fe200078e00ff */
[----:B------:R-:W-:-:S02]  /*0310*/  LOP3.LUT R9, R8, 0x7fffffff, RZ, 0xc0, !PT ;  /* 0x7fffffff08097812 */ /* 0x000fc400078ec0ff */
[----:B------:R-:W-:Y:S02]  /*0320*/  LOP3.LUT R10, R7, 0x7fffffff, RZ, 0xc, !PT ;  /* 0x7fffffff070a7812 */ /* 0x000fe400078e0cff */
[----:B------:R-:W-:Y:S02]  /*0330*/  LOP3.LUT R6, R6, 0xfffffffe, RZ, 0xc0, !PT ;  /* 0xfffffffe06067812 */ /* 0x000fe400078ec0ff */
[----:B------:R-:W-:Y:S02]  /*0340*/  IADD3 R10, P0, PT, R10, R9, RZ ;  /* 0x000000090a0a7210 */ /* 0x000fe40007f1e0ff */
[----:B------:R-:W-:Y:S02]  /*0350*/  IADD3 R7, P1, PT, R6, -0x7fffffff, RZ ;  /* 0x8000000106077810 */ /* 0x000fe40007f3e0ff */
[----:B------:R-:W-:Y:S01]  /*0360*/  IADD3 R13, P2, PT, R10, -0x7fffffff, RZ ;  /* 0x800000010a0d7810 */ /* 0x000fe20007f5e0ff */
[----:B------:R-:W-:Y:S01]  /*0370*/  IMAD.X R9, RZ, RZ, RZ, P0 ;  /* 0x000000ffff097224 */ /* 0x000fe200000e06ff */
[----:B------:R-:W-:Y:S01]  /*0380*/  ISETP.LT.U32.AND P0, PT, R6, R7, PT ;  /* 0x000000070600720c */ /* 0x000fe20003f01070 */
[----:B------:R-:W-:Y:S01]  /*0390*/  IMAD.X R14, RZ, RZ, -0x1, P1 ;  /* 0xffffffffff0e7424 */ /* 0x000fe200008e06ff */
[----:B------:R-:W-:-:S02]  /*03a0*/  ISETP.LT.U32.AND P1, PT, R10, R13, PT ;  /* 0x0000000d0a00720c */ /* 0x000fc40003f21070 */
[----:B------:R-:W-:Y:S02]  /*03b0*/  IADD3.X R8, PT, PT, R9, -0x1, RZ, P2, !PT ;  /* 0xffffffff09087810 */ /* 0x000fe400017fe4ff */
[----:B------:R-:W-:Y:S02]  /*03c0*/  ISETP.NE.U32.AND P2, PT, R11, 0x1, PT ;  /* 0x000000010b00780c */ /* 0x000fe40003f45070 */
[----:B------:R-:W-:Y:S02]  /*03d0*/  ISETP.LT.U32.AND.EX P1, PT, R9, R8, PT, P1 ;  /* 0x000000080900720c */ /* 0x000fe40003f21110 */
[----:B------:R-:W-:Y:S02]  /*03e0*/  ISETP.LT.U32.AND.EX P0, PT, RZ, R14, PT, P0 ;  /* 0x0000000eff00720c */ /* 0x000fe40003f01100 */
[----:B------:R-:W-:-:S07]  /*03f0*/  SEL R13, R10, R13, P1 ;  /* 0x0000000d0a0d7207 */ /* 0x000fce0000800000 */
[----:B------:R-:W-:Y:S05]  /*0400*/  @P2 BRA `(.L_x_25) ;  /* 0x0000000000ac2947 */ /* 0x000fea0003800000 */
[----:B------:R-:W-:-:S04]  /*0410*/  IMAD.WIDE.U32 R10, R2, R4, RZ ;  /* 0x00000004020a7225 */ /* 0x000fc800078e00ff */
[----:B------:R-:W-:Y:S01]  /*0420*/  IMAD.WIDE.U32 R8, R5, R3, RZ ;  /* 0x0000000305087225 */ /* 0x000fe200078e00ff */
[----:B------:R-:W-:-:S03]  /*0430*/  SHF.R.U64 R19, R10, 0x1f, R11 ;  /* 0x0000001f0a137819 */ /* 0x000fc6000000120b */
[----:B------:R-:W-:Y:S01]  /*0440*/  IMAD.WIDE.U32 R4, R5, R4, RZ ;  /* 0x0000000405047225 */ /* 0x000fe200078e00ff */
[----:B------:R-:W-:Y:S02]  /*0450*/  SHF.R.U64 R21, R8, 0x1f, R9 ;  /* 0x0000001f08157819 */ /* 0x000fe40000001209 */
[----:B------:R-:W-:Y:S01]  /*0460*/  IADD3 R18, P2, PT, R10, R19, RZ ;  /* 0x000000130a127210 */ /* 0x000fe20007f5e0ff */
[----:B------:R-:W-:Y:S01]  /*0470*/  IMAD.WIDE.U32 R2, R2, R3, RZ ;  /* 0x0000000302027225 */ /* 0x000fe200078e00ff */
[----:B------:R-:W-:Y:S02]  /*0480*/  SHF.R.U64 R17, R4, 0x1f, R5 ;  /* 0x0000001f04117819 */ /* 0x000fe40000001205 */
[----:B------:R-:W-:Y:S02]  /*0490*/  IADD3 R19, P1, PT, R8, R21, RZ ;  /* 0x0000001508137210 */ /* 0x000fe40007f3e0ff */
[----:B------:R-:W-:Y:S02]  /*04a0*/  SHF.R.U64 R15, R2, 0x1f, R3 ;  /* 0x0000001f020f7819 */ /* 0x000fe40000001203 */
[----:B------:R-:W-:-:S02]  /*04b0*/  IADD3 R16, P4, PT, R4, R17, RZ ;  /* 0x0000001104107210 */ /* 0x000fc40007f9e0ff */
[----:B------:R-:W-:Y:S02]  /*04c0*/  IADD3 R14, P5, PT, R2, R15, RZ ;  /* 0x0000000f020e7210 */ /* 0x000fe40007fbe0ff */
[----:B------:R-:W-:Y:S02]  /*04d0*/  LEA.HI.X R11, R11, R11, RZ, 0x1, P2 ;  /* 0x0000000b0b0b7211 */ /* 0x000fe400010f0cff */
[----:B------:R-:W-:Y:S02]  /*04e0*/  LEA.HI.X R20, R9, R9, RZ, 0x1, P1 ;  /* 0x0000000909147211 */ /* 0x000fe400008f0cff */
[----:B------:R-:W-:Y:S02]  /*04f0*/  LEA.HI.X R5, R5, R5, RZ, 0x1, P4 ;  /* 0x0000000505057211 */ /* 0x000fe400020f0cff */
[----:B------:R-:W-:Y:S02]  /*0500*/  LEA.HI.X R3, R3, R3, RZ, 0x1, P5 ;  /* 0x0000000303037211 */ /* 0x000fe400028f0cff */
[----:B------:R-:W-:-:S02]  /*0510*/  SHF.R.U64 R11, R18, 0x1f, R11 ;  /* 0x0000001f120b7819 */ /* 0x000fc4000000120b */
[----:B------:R-:W-:Y:S02]  /*0520*/  SHF.R.U64 R9, R19, 0x1f, R20 ;  /* 0x0000001f13097819 */ /* 0x000fe40000001214 */
[----:B------:R-:W-:Y:S01]  /*0530*/  SHF.R.U64 R5, R16, 0x1f, R5 ;  /* 0x0000001f10057819 */ /* 0x000fe20000001205 */
[----:B------:R-:W-:Y:S01]  /*0540*/  IMAD.IADD R11, R10, 0x1, R11 ;  /* 0x000000010a0b7824 */ /* 0x000fe200078e020b */
[----:B------:R-:W-:Y:S01]  /*0550*/  SHF.R.U64 R3, R14, 0x1f, R3 ;  /* 0x0000001f0e037819 */ /* 0x000fe20000001203 */
[----:B------:R-:W-:Y:S02]  /*0560*/  IMAD.IADD R8, R8, 0x1, R9 ;  /* 0x0000000108087824 */ /* 0x000fe400078e0209 */
[----:B------:R-:W-:Y:S01]  /*0570*/  IMAD.IADD R4, R4, 0x1, R5 ;  /* 0x0000000104047824 */ /* 0x000fe200078e0205 */
[----:B------:R-:W-:Y:S01]  /*0580*/  LOP3.LUT R11, R11, 0x7fffffff, RZ, 0xc, !PT ;  /* 0x7fffffff0b0b7812 */ /* 0x000fe200078e0cff */
[----:B------:R-:W-:Y:S01]  /*0590*/  IMAD.IADD R3, R2, 0x1, R3 ;  /* 0x0000000102037824 */ /* 0x000fe200078e0203 */
[----:B------:R-:W-:-:S02]  /*05a0*/  LOP3.LUT R8, R8, 0x7fffffff, RZ, 0xc0, !PT ;  /* 0x7fffffff08087812 */ /* 0x000fc400078ec0ff */
[----:B------:R-:W-:Y:S02]  /*05b0*/  LOP3.LUT R2, R4, 0x7fffffff, RZ, 0xc0, !PT ;  /* 0x7fffffff04027812 */ /* 0x000fe400078ec0ff */
[----:B------:R-:W-:Y:S02]  /*05c0*/  LOP3.LUT R3, R3, 0x7fffffff, RZ, 0xc0, !PT ;  /* 0x7fffffff03037812 */ /* 0x000fe400078ec0ff */
[----:B------:R-:W-:Y:S02]  /*05d0*/  IADD3 R11, P1, PT, R11, R8, RZ ;  /* 0x000000080b0b7210 */ /* 0x000fe40007f3e0ff */
[----:B------:R-:W-:Y:S02]  /*05e0*/  IADD3 R3, P5, PT, R3, R2, RZ ;  /* 0x0000000203037210 */ /* 0x000fe40007fbe0ff */
[----:B------:R-:W-:Y:S01]  /*05f0*/  IADD3 R8, P2, PT, R11, -0x7fffffff, RZ ;  /* 0x800000010b087810 */ /* 0x000fe20007f5e0ff */
[----:B------:R-:W-:Y:S01]  /*0600*/  IMAD.X R10, RZ, RZ, RZ, P1 ;  /* 0x000000ffff0a7224 */ /* 0x000fe200008e06ff */
[----:B------:R-:W-:Y:S01]  /*0610*/  IADD3 R4, P4, PT, R3, -0x7fffffff, RZ ;  /* 0x8000000103047810 */ /* 0x000fe20007f9e0ff */
[----:B------:R-:W-:Y:S01]  /*0620*/  IMAD.X R5, RZ, RZ, RZ, P5 ;  /* 0x000000ffff057224 */ /* 0x000fe200028e06ff */
[----:B------:R-:W-:-:S02]  /*0630*/  ISETP.LT.U32.AND P1, PT, R11, R8, PT ;  /* 0x000000080b00720c */ /* 0x000fc40003f21070 */
[C---:B------:R-:W-:Y:S02]  /*0640*/  IADD3.X R9, PT, PT, R10.reuse, -0x1, RZ, P2, !PT ;  /* 0xffffffff0a097810 */ /* 0x040fe400017fe4ff */
[----:B------:R-:W-:Y:S02]  /*0650*/  ISETP.LT.U32.AND P2, PT, R3, R4, PT ;  /* 0x000000040300720c */ /* 0x000fe40003f41070 */
[C---:B------:R-:W-:Y:S02]  /*0660*/  IADD3.X R2, PT, PT, R5.reuse, -0x1, RZ, P4, !PT ;  /* 0xffffffff05027810 */ /* 0x040fe400027fe4ff */
[----:B------:R-:W-:Y:S02]  /*0670*/  ISETP.LT.U32.AND.EX P1, PT, R10, R9, PT, P1 ;  /* 0x000000090a00720c */ /* 0x000fe40003f21110 */
[----:B------:R-:W-:Y:S02]  /*0680*/  ISETP.LT.U32.AND.EX P2, PT, R5, R2, PT, P2 ;  /* 0x000000020500720c */ /* 0x000fe40003f41120 */
[----:B------:R-:W-:-:S02]  /*0690*/  SEL R2, R11, R8, P1 ;  /* 0x000000080b027207 */ /* 0x000fc40000800000 */
[----:B------:R-:W-:-:S03]  /*06a0*/  SEL R4, R3, R4, P2 ;  /* 0x0000000403047207 */ /* 0x000fc60001000000 */
[----:B------:R-:W-:-:S07]  /*06b0*/  IMAD.MOV.U32 R3, RZ, RZ, R2 ;  /* 0x000000ffff037224 */ /* 0x000fce00078e0002 */
.L_x_25:
[----:B------:R-:W-:Y:S05]  /*06c0*/  BSYNC.RECONVERGENT B2 ;  /* 0x0000000000027941 */ /* 0x000fea0003800200 */
.L_x_24:
[----:B------:R-:W-:Y:S01]  /*06d0*/  SEL R2, R6, R7, P0 ;  /* 0x0000000706027207 */ /* 0x000fe20000000000 */
[----:B------:R-:W-:Y:S01]  /*06e0*/  IMAD.MOV.U32 R5, RZ, RZ, R13 ;  /* 0x000000ffff057224 */ /* 0x000fe200078e000d */
[----:B------:R-:W-:Y:S06]  /*06f0*/  @P3 BRA `(.L_x_26) ;  /* 0xfffffff800a83947 */ /* 0x000fec000383ffff */
[----:B------:R-:W-:Y:S05]  /*0700*/  BSYNC.RECONVERGENT B1 ;  /* 0x0000000000017941 */ /* 0x000fea0003800200 */
.L_x_23:
[----:B------:R-:W-:Y:S02]  /*0710*/  IMAD.MOV.U32 R2, RZ, RZ, R3 ;  /* 0x000000ffff027224 */ /* 0x000fe400078e0003 */
[----:B------:R-:W-:Y:S02]  /*0720*/  IMAD.MOV.U32 R3, RZ, RZ, RZ ;  /* 0x000000ffff037224 */ /* 0x000fe400078e00ff */
[----:B------:R-:W-:Y:S02]  /*0730*/  IMAD.MOV.U32 R6, RZ, RZ, R4 ;  /* 0x000000ffff067224 */ /* 0x000fe400078e0004 */
[----:B------:R-:W-:-:S07]  /*0740*/  IMAD.MOV.U32 R7, RZ, RZ, RZ ;  /* 0x000000ffff077224 */ /* 0x000fce00078e00ff */
.L_x_22:
[----:B------:R-:W-:Y:S05]  /*0750*/  BSYNC.RECONVERGENT B0 ;  /* 0x0000000000007941 */ /* 0x000fea0003800200 */
.L_x_21:
[----:B------:R-:W0:Y:S02]  /*0760*/  LDCU.64 UR4, c[0x0][0x388] ;  /* 0x00007100ff0477ac */ /* 0x000e240008000a00 */
[----:B0-----:R-:W-:Y:S02]  /*0770*/  IMAD R9, R3, UR4, RZ ;  /* 0x0000000403097c24 */ /* 0x001fe4000f8e02ff */
[----:B------:R-:W-:Y:S02]  /*0780*/  IMAD R3, R7, UR5, RZ ;  /* 0x0000000507037c24 */ /* 0x000fe4000f8e02ff */
[----:B------:R-:W-:Y:S01]  /*0790*/  IMAD.WIDE.U32 R4, R2, UR4, RZ ;  /* 0x0000000402047c25 */ /* 0x000fe2000f8e00ff */
[----:B------:R-:W0:Y:S03]  /*07a0*/  LDCU UR4, c[0x0][0x398] ;  /* 0x00007300ff0477ac */ /* 0x000e260008000800 */
[----:B------:R-:W-:-:S04]  /*07b0*/  IMAD.WIDE.U32 R6, R6, UR5, RZ ;  /* 0x0000000506067c25 */ /* 0x000fc8000f8e00ff */
[----:B------:R-:W-:Y:S02]  /*07c0*/  IMAD.IADD R9, R5, 0x1, R9 ;  /* 0x0000000105097824 */ /* 0x000fe400078e0209 */
[----:B------:R-:W-:-:S03]  /*07d0*/  IMAD.IADD R3, R7, 0x1, R3 ;  /* 0x0000000107037824 */ /* 0x000fc600078e0203 */
[----:B------:R-:W-:Y:S02]  /*07e0*/  SHF.R.U64 R5, R4, 0x1f, R9 ;  /* 0x0000001f04057819 */ /* 0x000fe40000001209 */
[----:B------:R-:W-:Y:S02]  /*07f0*/  SHF.R.U64 R7, R6, 0x1f, R3 ;  /* 0x0000001f06077819 */ /* 0x000fe40000001203 */
[----:B------:R-:W-:Y:S02]  /*0800*/  IADD3 R5, P0, PT, R5, R4, RZ ;  /* 0x0000000405057210 */ /* 0x000fe40007f1e0ff */
[----:B------:R-:W-:Y:S02]  /*0810*/  IADD3 R7, P1, PT, R7, R6, RZ ;  /* 0x0000000607077210 */ /* 0x000fe40007f3e0ff */
[----:B------:R-:W-:Y:S02]  /*0820*/  LEA.HI.X R8, R9, R9, RZ, 0x1, P0 ;  /* 0x0000000909087211 */ /* 0x000fe400000f0cff */
[----:B------:R-:W-:-:S02]  /*0830*/  LEA.HI.X R2, R3, R3, RZ, 0x1, P1 ;  /* 0x0000000303027211 */ /* 0x000fc400008f0cff */
[----:B------:R-:W-:Y:S02]  /*0840*/  SHF.R.U64 R5, R5, 0x1f, R8 ;  /* 0x0000001f05057819 */ /* 0x000fe40000001208 */
[----:B------:R-:W-:Y:S02]  /*0850*/  SHF.R.U64 R7, R7, 0x1f, R2 ;  /* 0x0000001f07077819 */ /* 0x000fe40000001202 */
[----:B------:R-:W1:Y:S01]  /*0860*/  LDC.64 R2, c[0x0][0x380] ;  /* 0x0000e000ff027b82 */ /* 0x000e620000000a00 */
[----:B------:R-:W-:Y:S02]  /*0870*/  IMAD.IADD R4, R5, 0x1, R4 ;  /* 0x0000000105047824 */ /* 0x000fe400078e0204 */
[----:B------:R-:W-:Y:S02]  /*0880*/  IMAD.IADD R7, R7, 0x1, R6 ;  /* 0x0000000107077824 */ /* 0x000fe400078e0206 */
[----:B0-----:R-:W-:Y:S01]  /*0890*/  VIADD R5, R0, UR4 ;  /* 0x0000000400057c36 */ /* 0x001fe20008000000 */
[----:B------:R-:W-:-:S02]  /*08a0*/  LOP3.LUT R4, R4, 0x7fffffff, RZ, 0xc0, !PT ;  /* 0x7fffffff04047812 */ /* 0x000fc400078ec0ff */
[----:B------:R-:W-:-:S04]  /*08b0*/  LOP3.LUT R7, R7, 0x7fffffff, RZ, 0xc, !PT ;  /* 0x7fffffff07077812 */ /* 0x000fc800078e0cff */
[----:B------:R-:W-:-:S04]  /*08c0*/  IADD3 R7, P0, PT, R7, R4, RZ ;  /* 0x0000000407077210 */ /* 0x000fc80007f1e0ff */
[----:B------:R-:W-:Y:S01]  /*08d0*/  IADD3 R4, P1, PT, R7, -0x7fffffff, RZ ;  /* 0x8000000107047810 */ /* 0x000fe20007f3e0ff */
[----:B------:R-:W-:-:S03]  /*08e0*/  IMAD.X R9, RZ, RZ, RZ, P0 ;  /* 0x000000ffff097224 */ /* 0x000fc600000e06ff */
[----:B------:R-:W-:Y:S02]  /*08f0*/  ISETP.LT.U32.AND P0, PT, R7, R4, PT ;  /* 0x000000040700720c */ /* 0x000fe40003f01070 */
[----:B------:R-:W-:Y:S01]  /*0900*/  IADD3.X R6, PT, PT, R9, -0x1, RZ, P1, !PT ;  /* 0xffffffff09067810 */ /* 0x000fe20000ffe4ff */
[----:B-1----:R-:W-:-:S03]  /*0910*/  IMAD.WIDE R2, R5, 0x4, R2 ;  /* 0x0000000405027825 */ /* 0x002fc600078e0202 */
[----:B------:R-:W-:-:S04]  /*0920*/  ISETP.LT.U32.AND.EX P0, PT, R9, R6, PT, P0 ;  /* 0x000000060900720c */ /* 0x000fc80003f01100 */
[----:B------:R-:W-:-:S05]  /*0930*/  SEL R5, R7, R4, P0 ;  /* 0x0000000407057207 */ /* 0x000fca0000000000 */
[----:B------:R-:W-:Y:S01]  /*0940*/  STG.E desc[UR6][R2.64], R5 ;  /* 0x0000000502007986 */ /* 0x000fe2000c101906 */
[----:B------:R-:W-:Y:S05]  /*0950*/  EXIT ;  /* 0x000000000000794d */ /* 0x000fea0003800000 */
.L_x_27:
        /* <DEDUP_REMOVED lines=10> */
.L_x_39:


//--------------------- .text.put_one             --------------------------
	.section	.text.put_one,"ax",@progbits
	.align	128
        .global         put_one
        .type           put_one,@function
        .size           put_one,(.L_x_40 - put_one)
        .other          put_one,@"STO_CUDA_ENTRY STV_DEFAULT"
put_one:
.text.put_one:
[----:B------:R-:W-:Y:S08]  /*0000*/  LDC R1, c[0x0][0x37c] ;  /* 0x0000df00ff017b82 */ /* 0x000ff00000000800 */
[----:B------:R-:W0:Y:S01]  /*0010*/  LDC R5, c[0x0][0x388] ;  /* 0x0000e200ff057b82 */ /* 0x000e220000000800 */
[----:B------:R-:W1:Y:S01]  /*0020*/  LDCU.64 UR4, c[0x0][0x358] ;  /* 0x00006b00ff0477ac */ /* 0x000e620008000a00 */
[----:B------:R-:W-:-:S06]  /*0030*/  HFMA2 R7, -RZ, RZ, 0, 5.9604644775390625e-08 ;  /* 0x00000001ff077431 */ /* 0x000fcc00000001ff */
[----:B------:R-:W0:Y:S02]  /*0040*/  LDC.64 R2, c[0x0][0x380] ;  /* 0x0000e000ff027b82 */ /* 0x000e240000000a00 */
[----:B0-----:R-:W-:-:S05]  /*0050*/  IMAD.WIDE R2, R5, 0x4, R2 ;  /* 0x0000000405027825 */ /* 0x001fca00078e0202 */
[----:B-1----:R-:W-:Y:S01]  /*0060*/  STG.E desc[UR4][R2.64], R7 ;  /* 0x0000000702007986 */ /* 0x002fe2000c101904 */
[----:B------:R-:W-:Y:S05]  /*0070*/  EXIT ;  /* 0x000000000000794d */ /* 0x000fea0003800000 */
.L_x_28:
        /* <DEDUP_REMOVED lines=16> */
.L_x_40:


//--------------------- .text.sort_values         --------------------------
	.section	.text.sort_values,"ax",@progbits
	.align	128
        .global         sort_values
        .type           sort_values,@function
        .size           sort_values,(.L_x_41 - sort_values)
        .other          sort_values,@"STO_CUDA_ENTRY STV_DEFAULT"
sort_values:
.text.sort_values:
[----:B------:R-:W-:Y:S01]  /*0000*/  LDC R1, c[0x0][0x37c] ;  /* 0x0000df00ff017b82 */ /* 0x000fe20000000800 */
[----:B------:R-:W0:Y:S07]  /*0010*/  S2R R0, SR_TID.X ;  /* 0x0000000000007919 */ /* 0x000e2e0000002100 */
[----:B------:R-:W0:Y:S08]  /*0020*/  S2UR UR4, SR_CTAID.X ;  /* 0x00000000000479c3 */ /* 0x000e300000002500 */
[----:B------:R-:W0:Y:S08]  /*0030*/  LDC R7, c[0x0][0x360] ;  /* 0x0000d800ff077b82 */ /* 0x000e300000000800 */
[----:B------:R-:W1:Y:S01]  /*0040*/  LDC R4, c[0x0][0x390] ;  /* 0x0000e400ff047b82 */ /* 0x000e620000000800 */
[----:B0-----:R-:W-:-:S05]  /*0050*/  IMAD R7, R7, UR4, R0 ;  /* 0x0000000407077c24 */ /* 0x001fca000f8e0200 */
[----:B-1----:R-:W-:-:S13]  /*0060*/  ISETP.GE.AND P0, PT, R7, R4, PT ;  /* 0x000000040700720c */ /* 0x002fda0003f06270 */
[----:B------:R-:W-:Y:S05]  /*0070*/  @P0 EXIT ;  /* 0x000000000000094d */ /* 0x000fea0003800000 */
[----:B------:R-:W-:Y:S01]  /*0080*/  SHF.R.S32.HI R0, RZ, 0x1, R4 ;  /* 0x00000001ff007819 */ /* 0x000fe20000011404 */
[----:B------:R-:W0:Y:S03]  /*0090*/  LDCU.64 UR4, c[0x0][0x358] ;  /* 0x00006b00ff0477ac */ /* 0x000e260008000a00 */
[----:B------:R-:W-:-:S13]  /*00a0*/  ISETP.GE.AND P0, PT, R7, R0, PT ;  /* 0x000000000700720c */ /* 0x000fda0003f06270 */
[----:B------:R-:W-:Y:S05]  /*00b0*/  @P0 BRA `(.L_x_29) ;  /* 0x0000000000200947 */ /* 0x000fea0003800000 */
[----:B------:R-:W1:Y:S01]  /*00c0*/  LDC.64 R2, c[0x0][0x380] ;  /* 0x0000e000ff027b82 */ /* 0x000e620000000a00 */
[----:B------:R-:W-:-:S05]  /*00d0*/  SHF.L.U32 R5, R7, 0x1, RZ ;  /* 0x0000000107057819 */ /* 0x000fca00000006ff */
[----:B-1----:R-:W-:Y:S02]  /*00e0*/  IMAD.WIDE R2, R5, 0x4, R2 ;  /* 0x0000000405027825 */ /* 0x002fe400078e0202 */
[----:B------:R-:W1:Y:S04]  /*00f0*/  LDC.64 R4, c[0x0][0x388] ;  /* 0x0000e200ff047b82 */ /* 0x000e680000000a00 */
[----:B0-----:R-:W2:Y:S01]  /*0100*/  LDG.E R3, desc[UR4][R2.64] ;  /* 0x0000000402037981 */ /* 0x001ea2000c1e1900 */
[----:B-1----:R-:W-:-:S05]  /*0110*/  IMAD.WIDE R4, R7, 0x4, R4 ;  /* 0x0000000407047825 */ /* 0x002fca00078e0204 */
[----:B--2---:R-:W-:Y:S01]  /*0120*/  STG.E desc[UR4][R4.64], R3 ;  /* 0x0000000304007986 */ /* 0x004fe2000c101904 */
[----:B------:R-:W-:Y:S05]  /*0130*/  EXIT ;  /* 0x000000000000794d */ /* 0x000fea0003800000 */
.L_x_29:
[----:B------:R-:W1:Y:S01]  /*0140*/  LDC.64 R2, c[0x0][0x380] ;  /* 0x0000e000ff027b82 */ /* 0x000e620000000a00 */
[----:B------:R-:W-:-:S05]  /*0150*/  IMAD R0, R7, -0x2, R4 ;  /* 0xfffffffe07007824 */ /* 0x000fca00078e0204 */
[----:B------:R-:W-:-:S04]  /*0160*/  LOP3.LUT R0, R0, 0xfffffffe, RZ, 0xc0, !PT ;  /* 0xfffffffe00007812 */ /* 0x000fc800078ec0ff */
[----:B------:R-:W-:-:S05]  /*0170*/  IADD3 R5, PT, PT, R0, -0x1, R4 ;  /* 0xffffffff00057810 */ /* 0x000fca0007ffe004 */
[----:B-1----:R-:W-:Y:S02]  /*0180*/  IMAD.WIDE R2, R5, 0x4, R2 ;  /* 0x0000000405027825 */ /* 0x002fe400078e0202 */
[----:B------:R-:W1:Y:S04]  /*0190*/  LDC.64 R4, c[0x0][0x388] ;  /* 0x0000e200ff047b82 */ /* 0x000e680000000a00 */
[----:B0-----:R-:W2:Y:S01]  /*01a0*/  LDG.E R3, desc[UR4][R2.64] ;  /* 0x0000000402037981 */ /* 0x001ea2000c1e1900 */
[----:B-1----:R-:W-:-:S05]  /*01b0*/  IMAD.WIDE R4, R7, 0x4, R4 ;  /* 0x0000000407047825 */ /* 0x002fca00078e0204 */
[----:B--2---:R-:W-:Y:S01]  /*01c0*/  STG.E desc[UR4][R4.64], R3 ;  /* 0x0000000304007986 */ /* 0x004fe2000c101904 */
[----:B------:R-:W-:Y:S05]  /*01d0*/  EXIT ;  /* 0x000000000000794d */ /* 0x000fea0003800000 */
.L_x_30:
        /* <DEDUP_REMOVED lines=10> */
.L_x_41:


//--------------------- .nv.shared.get_result_from_temp --------------------------
	.section	.nv.shared.get_result_from_temp,"aw",@nobits
	.sectionflags	@""
	.align	16
	.zero		1024


//--------------------- .nv.shared.reserved.0     --------------------------
	.section	.nv.shared.reserved.0,"aw",@nobits
	.weak		__nv_reservedSMEM_offset_0_alias
	.size		__nv_reservedSMEM_offset_0_alias, 0, 64
	.other		__nv_reservedSMEM_offset_0_alias,@"STO_CUDA_RESERVED_SHARED STV_DEFAULT"
__nv_reservedSMEM_offset_0_alias:
	.zero		0
	.zero		64


//--------------------- .nv.shared.eval_at_point_second_pass --------------------------
	.section	.nv.shared.eval_at_point_second_pass,"aw",@nobits
	.sectionflags	@""
	.align	16
	.zero		1024


//--------------------- .nv.shared.eval_at_point_first_pass --------------------------
	.section	.nv.shared.eval_at_point_first_pass,"aw",@nobits
	.sectionflags	@""
	.align	16
	.zero		1024


//--------------------- .nv.shared.rescale        --------------------------
	.section	.nv.shared.rescale,"aw",@nobits
	.sectionflags	@""
	.align	16
	.zero		1024


//--------------------- .nv.shared.rfft_line_part --------------------------
	.section	.nv.shared.rfft_line_part,"aw",@nobits
	.sectionflags	@""
	.align	16
	.zero		1024


//--------------------- .nv.shared.rfft_circle_part --------------------------
	.section	.nv.shared.rfft_circle_part,"aw",@nobits
	.sectionflags	@""
	.align	16
	.zero		1024


//--------------------- .nv.shared.ifft_line_part --------------------------
	.section	.nv.shared.ifft_line_part,"aw",@nobits
	.sectionflags	@""
	.align	16
	.zero		1024


//--------------------- .nv.shared.ifft_circle_part --------------------------
	.section	.nv.shared.ifft_circle_part,"aw",@nobits
	.sectionflags	@""
	.align	16
	.zero		1024


//--------------------- .nv.shared.precompute_twiddles --------------------------
	.section	.nv.shared.precompute_twiddles,"aw",@nobits
	.sectionflags	@""
	.align	16
	.zero		1024


//--------------------- .nv.shared.put_one        --------------------------
	.section	.nv.shared.put_one,"aw",@nobits
	.sectionflags	@""
	.align	16
	.zero		1024


//--------------------- .nv.shared.sort_values    --------------------------
	.section	.nv.shared.sort_values,"aw",@nobits
	.sectionflags	@""
	.align	16
	.zero		1024


//--------------------- .nv.constant0.get_result_from_temp --------------------------
	.section	.nv.constant0.get_result_from_temp,"a",@progbits
	.sectionflags	@""
	.align	4
.nv.constant0.get_result_from_temp:
	.zero		912


//--------------------- .nv.constant0.eval_at_point_second_pass --------------------------
	.section	.nv.constant0.eval_at_point_second_pass,"a",@progbits
	.sectionflags	@""
	.align	4
.nv.constant0.eval_at_point_second_pass:
	.zero		944


//--------------------- .nv.constant0.eval_at_point_first_pass --------------------------
	.section	.nv.constant0.eval_at_point_first_pass,"a",@progbits
	.sectionflags	@""
	.align	4
.nv.constant0.eval_at_point_first_pass:
	.zero		948


//--------------------- .nv.constant0.rescale     --------------------------
	.section	.nv.constant0.rescale,"a",@progbits
	.sectionflags	@""
	.align	4
.nv.constant0.rescale:
	.zero		912


//--------------------- .nv.constant0.rfft_line_part --------------------------
	.section	.nv.constant0.rfft_line_part,"a",@progbits
	.sectionflags	@""
	.align	4
.nv.constant0.rfft_line_part:
	.zero		928


//--------------------- .nv.constant0.rfft_circle_part --------------------------
	.section	.nv.constant0.rfft_circle_part,"a",@progbits
	.sectionflags	@""
	.align	4
.nv.constant0.rfft_circle_part:
	.zero		916


//--------------------- .nv.constant0.ifft_line_part --------------------------
	.section	.nv.constant0.ifft_line_part,"a",@progbits
	.sectionflags	@""
	.align	4
.nv.constant0.ifft_line_part:
	.zero		928


//--------------------- .nv.constant0.ifft_circle_part --------------------------
	.section	.nv.constant0.ifft_circle_part,"a",@progbits
	.sectionflags	@""
	.align	4
.nv.constant0.ifft_circle_part:
	.zero		916


//--------------------- .nv.constant0.precompute_twiddles --------------------------
	.section	.nv.constant0.precompute_twiddles,"a",@progbits
	.sectionflags	@""
	.align	4
.nv.constant0.precompute_twiddles:
	.zero		932


//--------------------- .nv.constant0.put_one     --------------------------
	.section	.nv.constant0.put_one,"a",@progbits
	.sectionflags	@""
	.align	4
.nv.constant0.put_one:
	.zero		908


//--------------------- .nv.constant0.sort_values --------------------------
	.section	.nv.constant0.sort_values,"a",@progbits
	.sectionflags	@""
	.align	4
.nv.constant0.sort_values:
	.zero		916


//--------------------- SYMBOLS --------------------------

	.type		.nv.reservedSmem.offset0,@object
	.size		.nv.reservedSmem.offset0,0x4
	.type		.nv.reservedSmem.cap,@object
	.size		.nv.reservedSmem.cap,0x4
